// auto-generated by cutlass_sweep.gemm — config: {"arch": "sm_90", "cluster_m": 4, "cluster_n": 1, "dtype": "e5m2", "dtype_b": "e5m2", "layout": "nt", "stages": 0, "tile_k": 128, "tile_m": 256, "tile_n": 128}
#include "cutlass/cutlass.h"
#include "cutlass/gemm/collective/collective_builder.hpp"
#include "cutlass/gemm/device/gemm_universal_adapter.h"
#include "cutlass/gemm/kernel/gemm_universal.hpp"
#include "cutlass/epilogue/collective/collective_builder.hpp"

using ElemA = cutlass::float_e5m2_t;
using ElemB = cutlass::float_e5m2_t;
using ElemCD = cutlass::float_e5m2_t;
using Acc  = float;
using TileShape    = cute::Shape<cute::_256, cute::_128, cute::_128>;
using ClusterShape = cute::Shape<cute::_4, cute::_1, cute::_1>;

using CollectiveEpilogue = typename cutlass::epilogue::collective::CollectiveBuilder<
    cutlass::arch::Sm90, cutlass::arch::OpClassTensorOp,
    TileShape, ClusterShape,
    cutlass::epilogue::collective::EpilogueTileAuto,
    Acc, Acc,
    ElemCD, cutlass::layout::RowMajor, 128 / cutlass::sizeof_bits<ElemCD>::value,
    ElemCD, cutlass::layout::RowMajor, 128 / cutlass::sizeof_bits<ElemCD>::value,
    cutlass::epilogue::collective::EpilogueScheduleAuto
  >::CollectiveOp;

using CollectiveMainloop = typename cutlass::gemm::collective::CollectiveBuilder<
    cutlass::arch::Sm90, cutlass::arch::OpClassTensorOp,
    ElemA, cutlass::layout::RowMajor, 128 / cutlass::sizeof_bits<ElemA>::value,
    ElemB, cutlass::layout::ColumnMajor, 128 / cutlass::sizeof_bits<ElemB>::value,
    Acc,
    TileShape, ClusterShape,
    cutlass::gemm::collective::StageCountAutoCarveout<static_cast<int>(sizeof(typename CollectiveEpilogue::SharedStorage))>,
    cutlass::gemm::collective::KernelScheduleAuto
  >::CollectiveOp;

using GemmKernel = cutlass::gemm::kernel::GemmUniversal<
    cute::Shape<int,int,int,int>,
    CollectiveMainloop,
    CollectiveEpilogue
>;
using Gemm = cutlass::gemm::device::GemmUniversalAdapter<GemmKernel>;

// Force the device kernel symbol into the cubin without needing a host main.
auto* _anchor = &cutlass::device_kernel<GemmKernel>;


// ===== COMPILED SASS (sm_90a) =====

	.target	sm_90a

	.elftype	@"ET_EXEC"


//--------------------- .note.nv.tkinfo           --------------------------
	.section	.note.nv.tkinfo,"",@"SHT_NOTE"
	.sectionflags	@"SHF_NOTE_NV_TKINFO"
	.tkinfo
        /*0018*/ 	.word	0x00000002
        /*0030*/ 	.string	""
        /*0030*/ 	.string	"ptxas"
        /*0030*/ 	.string	"Cuda compilation tools, release 13.0, V13.0.88"
        /*0030*/ 	.string	"Build cuda_13.0.r13.0/compiler.36424714_0"
        /*0030*/ 	.string	"-arch sm_90a -m 64 "



//--------------------- .note.nv.cuinfo           --------------------------
	.section	.note.nv.cuinfo,"",@"SHT_NOTE"
	.sectionflags	@"SHF_NOTE_NV_CUINFO"
        /*0018*/ 	.short	0x0002
        /*001a*/ 	.short	0x005a
        /*001c*/ 	.short	0x0082
	.zero		2


//--------------------- .nv.info                  --------------------------
	.section	.nv.info,"",@"SHT_CUDA_INFO"
	.align	4


	//----- nvinfo : EIATTR_REGCOUNT
	.align		4
        /*0000*/ 	.byte	0x04, 0x2f
        /*0002*/ 	.short	(.L_12 - .L_11)
	.align		4
.L_11:
        /*0004*/ 	.word	index@(_ZN7cutlass13device_kernelINS_4gemm6kernel13GemmUniversalIN4cute5tupleIJiiiiEEENS1_10collective13CollectiveMmaINS1_37MainloopSm90TmaGmmaWarpSpecializedFP8ILi4ENS5_IJNS4_1CILi4EEENSA_ILi1EEESC_EEENS1_35KernelTmaWarpSpecializedCooperativeEEENS5_IJNSA_ILi256EEENSA_ILi128EEESH_EEENS_12float_e5m2_tENS5_IJlSC_lEEESJ_SK_NS4_8TiledMMAINS4_8MMA_AtomIJNS4_4SM904GMMA31MMA_64x128x32_F32E5M2E5M2_SS_TNILNSO_7ScaleInE1ELSQ_1EEEEEENS4_6LayoutINS5_IJNSA_ILi2EEESC_SC_EEENS5_IJSC_NSA_ILi0EEESW_EEEEENS5_IJNS4_10UnderscoreESZ_SZ_EEEEENS4_13SM90_TMA_LOADENS4_14ComposedLayoutINS4_7SwizzleILi3ELi4ELi3EEENS4_18smem_ptr_flag_bitsILi8EEENST_INS5_IJNSA_ILi8EEESH_EEENS5_IJSH_SC_EEEEEEEvNS4_8identityENS4_23SM90_TMA_LOAD_MULTICASTES1C_vS1D_EENS_8epilogue10collective6detail29Sm90TmaWarpSpecializedAdapterINS1H_15DefaultEpilogueISJ_SK_SK_NS1G_6thread17LinearCombinationISJ_Li1EffLNS1L_9ScaleType4KindE0ELNS_15FloatRoundStyleE2ESJ_EENS1_15EpilogueDefaultEEEEEvvEEEEvNT_6ParamsE)
        /*0008*/ 	.word	0x000000a8


	//----- nvinfo : EIATTR_FRAME_SIZE
	.align		4
.L_12:
        /*000c*/ 	.byte	0x04, 0x11
        /*000e*/ 	.short	(.L_14 - .L_13)
	.align		4
.L_13:
        /*0010*/ 	.word	index@(_ZN7cutlass13device_kernelINS_4gemm6kernel13GemmUniversalIN4cute5tupleIJiiiiEEENS1_10collective13CollectiveMmaINS1_37MainloopSm90TmaGmmaWarpSpecializedFP8ILi4ENS5_IJNS4_1CILi4EEENSA_ILi1EEESC_EEENS1_35KernelTmaWarpSpecializedCooperativeEEENS5_IJNSA_ILi256EEENSA_ILi128EEESH_EEENS_12float_e5m2_tENS5_IJlSC_lEEESJ_SK_NS4_8TiledMMAINS4_8MMA_AtomIJNS4_4SM904GMMA31MMA_64x128x32_F32E5M2E5M2_SS_TNILNSO_7ScaleInE1ELSQ_1EEEEEENS4_6LayoutINS5_IJNSA_ILi2EEESC_SC_EEENS5_IJSC_NSA_ILi0EEESW_EEEEENS5_IJNS4_10UnderscoreESZ_SZ_EEEEENS4_13SM90_TMA_LOADENS4_14ComposedLayoutINS4_7SwizzleILi3ELi4ELi3EEENS4_18smem_ptr_flag_bitsILi8EEENST_INS5_IJNSA_ILi8EEESH_EEENS5_IJSH_SC_EEEEEEEvNS4_8identityENS4_23SM90_TMA_LOAD_MULTICASTES1C_vS1D_EENS_8epilogue10collective6detail29Sm90TmaWarpSpecializedAdapterINS1H_15DefaultEpilogueISJ_SK_SK_NS1G_6thread17LinearCombinationISJ_Li1EffLNS1L_9ScaleType4KindE0ELNS_15FloatRoundStyleE2ESJ_EENS1_15EpilogueDefaultEEEEEvvEEEEvNT_6ParamsE)
        /*0014*/ 	.word	0x000000f8


	//----- nvinfo : EIATTR_MIN_STACK_SIZE
	.align		4
.L_14:
        /*0018*/ 	.byte	0x04, 0x12
        /*001a*/ 	.short	(.L_16 - .L_15)
	.align		4
.L_15:
        /*001c*/ 	.word	index@(_ZN7cutlass13device_kernelINS_4gemm6kernel13GemmUniversalIN4cute5tupleIJiiiiEEENS1_10collective13CollectiveMmaINS1_37MainloopSm90TmaGmmaWarpSpecializedFP8ILi4ENS5_IJNS4_1CILi4EEENSA_ILi1EEESC_EEENS1_35KernelTmaWarpSpecializedCooperativeEEENS5_IJNSA_ILi256EEENSA_ILi128EEESH_EEENS_12float_e5m2_tENS5_IJlSC_lEEESJ_SK_NS4_8TiledMMAINS4_8MMA_AtomIJNS4_4SM904GMMA31MMA_64x128x32_F32E5M2E5M2_SS_TNILNSO_7ScaleInE1ELSQ_1EEEEEENS4_6LayoutINS5_IJNSA_ILi2EEESC_SC_EEENS5_IJSC_NSA_ILi0EEESW_EEEEENS5_IJNS4_10UnderscoreESZ_SZ_EEEEENS4_13SM90_TMA_LOADENS4_14ComposedLayoutINS4_7SwizzleILi3ELi4ELi3EEENS4_18smem_ptr_flag_bitsILi8EEENST_INS5_IJNSA_ILi8EEESH_EEENS5_IJSH_SC_EEEEEEEvNS4_8identityENS4_23SM90_TMA_LOAD_MULTICASTES1C_vS1D_EENS_8epilogue10collective6detail29Sm90TmaWarpSpecializedAdapterINS1H_15DefaultEpilogueISJ_SK_SK_NS1G_6thread17LinearCombinationISJ_Li1EffLNS1L_9ScaleType4KindE0ELNS_15FloatRoundStyleE2ESJ_EENS1_15EpilogueDefaultEEEEEvvEEEEvNT_6ParamsE)
        /*0020*/ 	.word	0x000000f8
.L_16:


//--------------------- .nv.compat                --------------------------
	.section	.nv.compat,"",@"SHT_CUDA_COMPAT_INFO"
	.align	4
        /*0000*/ 	.byte	0x02, 0x09, 0x01, 0x00, 0x02, 0x02, 0x04, 0x00, 0x02, 0x05, 0x05, 0x00, 0x03, 0x07, 0x01, 0x01
        /*0010*/ 	.byte	0x02, 0x03, 0x01, 0x00, 0x02, 0x06, 0x01, 0x00, 0x04, 0x0b, 0x08, 0x00, 0x00, 0x00, 0x00, 0x00
        /*0020*/ 	.byte	0x00, 0x00, 0x00, 0x00


//--------------------- .nv.info._ZN7cutlass13device_kernelINS_4gemm6kernel13GemmUniversalIN4cute5tupleIJiiiiEEENS1_10collective13CollectiveMmaINS1_37MainloopSm90TmaGmmaWarpSpecializedFP8ILi4ENS5_IJNS4_1CILi4EEENSA_ILi1EEESC_EEENS1_35KernelTmaWarpSpecializedCooperativeEEENS5_IJNSA_ILi256EEENSA_ILi128EEESH_EEENS_12float_e5m2_tENS5_IJlSC_lEEESJ_SK_NS4_8TiledMMAINS4_8MMA_AtomIJNS4_4SM904GMMA31MMA_64x128x32_F32E5M2E5M2_SS_TNILNSO_7ScaleInE1ELSQ_1EEEEEENS4_6LayoutINS5_IJNSA_ILi2EEESC_SC_EEENS5_IJSC_NSA_ILi0EEESW_EEEEENS5_IJNS4_10UnderscoreESZ_SZ_EEEEENS4_13SM90_TMA_LOADENS4_14ComposedLayoutINS4_7SwizzleILi3ELi4ELi3EEENS4_18smem_ptr_flag_bitsILi8EEENST_INS5_IJNSA_ILi8EEESH_EEENS5_IJSH_SC_EEEEEEEvNS4_8identityENS4_23SM90_TMA_LOAD_MULTICASTES1C_vS1D_EENS_8epilogue10collective6detail29Sm90TmaWarpSpecializedAdapterINS1H_15DefaultEpilogueISJ_SK_SK_NS1G_6thread17LinearCombinationISJ_Li1EffLNS1L_9ScaleType4KindE0ELNS_15FloatRoundStyleE2ESJ_EENS1_15EpilogueDefaultEEEEEvvEEEEvNT_6ParamsE --------------------------
	.section	.nv.info._ZN7cutlass13device_kernelINS_4gemm6kernel13GemmUniversalIN4cute5tupleIJiiiiEEENS1_10collective13CollectiveMmaINS1_37MainloopSm90TmaGmmaWarpSpecializedFP8ILi4ENS5_IJNS4_1CILi4EEENSA_ILi1EEESC_EEENS1_35KernelTmaWarpSpecializedCooperativeEEENS5_IJNSA_ILi256EEENSA_ILi128EEESH_EEENS_12float_e5m2_tENS5_IJlSC_lEEESJ_SK_NS4_8TiledMMAINS4_8MMA_AtomIJNS4_4SM904GMMA31MMA_64x128x32_F32E5M2E5M2_SS_TNILNSO_7ScaleInE1ELSQ_1EEEEEENS4_6LayoutINS5_IJNSA_ILi2EEESC_SC_EEENS5_IJSC_NSA_ILi0EEESW_EEEEENS5_IJNS4_10UnderscoreESZ_SZ_EEEEENS4_13SM90_TMA_LOADENS4_14ComposedLayoutINS4_7SwizzleILi3ELi4ELi3EEENS4_18smem_ptr_flag_bitsILi8EEENST_INS5_IJNSA_ILi8EEESH_EEENS5_IJSH_SC_EEEEEEEvNS4_8identityENS4_23SM90_TMA_LOAD_MULTICASTES1C_vS1D_EENS_8epilogue10collective6detail29Sm90TmaWarpSpecializedAdapterINS1H_15DefaultEpilogueISJ_SK_SK_NS1G_6thread17LinearCombinationISJ_Li1EffLNS1L_9ScaleType4KindE0ELNS_15FloatRoundStyleE2ESJ_EENS1_15EpilogueDefaultEEEEEvvEEEEvNT_6ParamsE,"",@"SHT_CUDA_INFO"
	.sectionflags	@""
	.align	4


	//----- nvinfo : EIATTR_CUDA_API_VERSION
	.align		4
        /*0000*/ 	.byte	0x04, 0x37
        /*0002*/ 	.short	(.L_18 - .L_17)
.L_17:
        /*0004*/ 	.word	0x00000082


	//----- nvinfo : EIATTR_KPARAM_INFO
	.align		4
.L_18:
        /*0008*/ 	.byte	0x04, 0x17
        /*000a*/ 	.short	(.L_20 - .L_19)
.L_19:
        /*000c*/ 	.word	0x00000000
        /*0010*/ 	.short	0x0000
        /*0012*/ 	.short	0x0070
        /*0014*/ 	.byte	0x00, 0xf0, 0x01, 0x10


	//----- nvinfo : EIATTR_SPARSE_MMA_MASK
	.align		4
.L_20:
        /*0018*/ 	.byte	0x03, 0x50
        /*001a*/ 	.short	0x0000


	//----- nvinfo : EIATTR_MAXREG_COUNT
	.align		4
        /*001c*/ 	.byte	0x03, 0x1b
        /*001e*/ 	.short	0x00a8


	//----- nvinfo : EIATTR_NUM_BARRIERS
	.align		4
        /*0020*/ 	.byte	0x02, 0x4c
        /*0022*/ 	.byte	0x01
	.zero		1


	//----- nvinfo : EIATTR_ANNOTATIONS
	.align		4
        /*0024*/ 	.byte	0x04, 0x55
        /*0026*/ 	.short	(.L_22 - .L_21)


	//   ....[0]....
.L_21:
        /*0028*/ 	.word	0x00000001
        /*002c*/ 	.byte	0x30, 0x07, 0x00, 0x00, 0x01, 0x00, 0x00, 0x00, 0x20, 0x08, 0x00, 0x00, 0x01, 0x00, 0x00, 0x00
        /* <DEDUP_REMOVED lines=192> */
        /*0c3c*/ 	.byte	0x50, 0x07, 0x01, 0x00


	//----- nvinfo : EIATTR_MERCURY_ISA_VERSION
	.align		4
.L_22:
        /*0c40*/ 	.byte	0x03, 0x5f
        /*0c42*/ 	.short	0x0101


	//----- nvinfo : EIATTR_INT_WARP_WIDE_INSTR_OFFSETS
	.align		4
        /*0c44*/ 	.byte	0x04, 0x31
        /*0c46*/ 	.short	(.L_24 - .L_23)


	//   ....[0]....
.L_23:
        /*0c48*/ 	.word	0x00000570


	//   ....[1]....
        /*0c4c*/ 	.word	0x00000580


	//   ....[2]....
        /*0c50*/ 	.word	0x00000700


	//   ....[3]....
        /*0c54*/ 	.word	0x00005510


	//----- nvinfo : EIATTR_COOP_GROUP_MASK_REGIDS
	.align		4
.L_24:
        /*0c58*/ 	.byte	0x04, 0x29
        /*0c5a*/ 	.short	(.L_26 - .L_25)


	//   ....[0]....
.L_25:
        /*0c5c*/ 	.word	0xffffffff


	//   ....[1]....
        /*0c60*/ 	.word	0xffffffff


	//   ....[2]....
        /*0c64*/ 	.word	0xffffffff


	//   ....[3]....
        /*0c68*/ 	.word	0xffffffff


	//   ....[4]....
        /*0c6c*/ 	.word	0xffffffff


	//   ....[5]....
        /*0c70*/ 	.word	0xffffffff


	//----- nvinfo : EIATTR_COOP_GROUP_INSTR_OFFSETS
	.align		4
.L_26:
        /*0c74*/ 	.byte	0x04, 0x28
        /*0c76*/ 	.short	(.L_28 - .L_27)


	//   ....[0]....
.L_27:
        /*0c78*/ 	.word	0x00000070


	//   ....[1]....
        /*0c7c*/ 	.word	0x00000080


	//   ....[2]....
        /*0c80*/ 	.word	0x000001a0


	//   ....[3]....
        /*0c84*/ 	.word	0x000003d0


	//   ....[4]....
        /*0c88*/ 	.word	0x00000860


	//   ....[5]....
        /*0c8c*/ 	.word	0x000015e0


	//----- nvinfo : EIATTR_REG_RECONFIG
	.align		4
.L_28:
        /*0c90*/ 	.byte	0x01, 0x54
	.zero		2


	//----- nvinfo : EIATTR_MBARRIER_INSTR_OFFSETS
	.align		4
        /*0c94*/ 	.byte	0x04, 0x39
        /*0c96*/ 	.short	(.L_30 - .L_29)


	//   ....[0]....
.L_29:
        /*0c98*/ 	.word	0x00000340
        /*0c9c*/ 	.word	0x000000ff
        /*0ca0*/ 	.word	0x00000000
        /*0ca4*/ 	.short	0x0100
        /*0ca6*/ 	.byte	0x09
	.zero		1


	//   ....[1]....
        /*0ca8*/ 	.word	0x00000350
        /*0cac*/ 	.word	0x000000ff
        /*0cb0*/ 	.word	0x00000020
        /*0cb4*/ 	.short	0x0100
        /*0cb6*/ 	.byte	0x09
	.zero		1


	//   ....[2]....
        /*0cb8*/ 	.word	0x00000360
        /*0cbc*/ 	.word	0x000000ff
        /*0cc0*/ 	.word	0x00000008
        /*0cc4*/ 	.short	0x0100
        /*0cc6*/ 	.byte	0x09
	.zero		1


	//   ....[3]....
        /*0cc8*/ 	.word	0x00000370
        /*0ccc*/ 	.word	0x000000ff
        /*0cd0*/ 	.word	0x00000028
        /*0cd4*/ 	.short	0x0100
        /*0cd6*/ 	.byte	0x09
	.zero		1


	//   ....[4]....
        /*0cd8*/ 	.word	0x00000380
        /*0cdc*/ 	.word	0x000000ff
        /*0ce0*/ 	.word	0x00000010
        /*0ce4*/ 	.short	0x0100
        /*0ce6*/ 	.byte	0x09
	.zero		1


	//   ....[5]....
        /*0ce8*/ 	.word	0x00000390
        /*0cec*/ 	.word	0x000000ff
        /*0cf0*/ 	.word	0x00000030
        /*0cf4*/ 	.short	0x0100
        /*0cf6*/ 	.byte	0x09
	.zero		1


	//   ....[6]....
        /*0cf8*/ 	.word	0x000003a0
        /*0cfc*/ 	.word	0x000000ff
        /*0d00*/ 	.word	0x00000018
        /*0d04*/ 	.short	0x0100
        /*0d06*/ 	.byte	0x09
	.zero		1


	//   ....[7]....
        /*0d08*/ 	.word	0x000003b0
        /*0d0c*/ 	.word	0x000000ff
        /*0d10*/ 	.word	0x00000038
        /*0d14*/ 	.short	0x0100
        /*0d16*/ 	.byte	0x09
	.zero		1


	//   ....[8]....
        /*0d18*/ 	.word	0x00000780
        /*0d1c*/ 	.word	0x000000ff
        /*0d20*/ 	.word	0x00000050
        /*0d24*/ 	.short	0x0100
        /*0d26*/ 	.byte	0x06
	.zero		1


	//   ....[9]....
        /*0d28*/ 	.word	0x000007e0
        /*0d2c*/ 	.word	0x000000ff
        /*0d30*/ 	.word	0x00000058
        /*0d34*/ 	.short	0x0100
        /*0d36*/ 	.byte	0x06
	.zero		1


	//   ....[10]....
        /*0d38*/ 	.word	0x00001de0
        /*0d3c*/ 	.word	0x000000ff
        /*0d40*/ 	.word	0x00000000
        /*0d44*/ 	.short	0x010a
        /*0d46*/ 	.byte	0x06
	.zero		1


	//   ....[11]....
        /*0d48*/ 	.word	0x00001e20
        /*0d4c*/ 	.word	0x000000ff
        /*0d50*/ 	.word	0x00000000
        /*0d54*/ 	.short	0x010a
        /*0d56*/ 	.byte	0x06
	.zero		1


	//   ....[12]....
        /*0d58*/ 	.word	0x00003190
        /*0d5c*/ 	.word	0x000000ff
        /*0d60*/ 	.word	0x00000000
        /*0d64*/ 	.short	0x010a
        /*0d66*/ 	.byte	0x10
	.zero		1


	//   ....[13]....
        /*0d68*/ 	.word	0x000031d0
        /*0d6c*/ 	.word	0x000000ff
        /*0d70*/ 	.word	0x00000000
        /*0d74*/ 	.short	0x010a
        /*0d76*/ 	.byte	0x10
	.zero		1


	//   ....[14]....
        /*0d78*/ 	.word	0x000043a0
        /*0d7c*/ 	.word	0x000000e5
        /*0d80*/ 	.word	0x00000000
        /*0d84*/ 	.short	0x0101
        /*0d86*/ 	.byte	0x3f
	.zero		1


	//   ....[15]....
        /*0d88*/ 	.word	0x000055b0
        /*0d8c*/ 	.word	0x00000018
        /*0d90*/ 	.word	0x00000000
        /*0d94*/ 	.short	0x0101
        /*0d96*/ 	.byte	0x3f
	.zero		1


	//   ....[16]....
        /*0d98*/ 	.word	0x0000f940
        /*0d9c*/ 	.word	0x00000005
        /*0da0*/ 	.word	0x00000020
        /*0da4*/ 	.short	0x010a
        /*0da6*/ 	.byte	0x3f
	.zero		1


	//   ....[17]....
        /*0da8*/ 	.word	0x0000fd70
        /*0dac*/ 	.word	0x00000002
        /*0db0*/ 	.word	0x00000058
        /*0db4*/ 	.short	0x0101
        /*0db6*/ 	.byte	0x3f
	.zero		1


	//   ....[18]....
        /*0db8*/ 	.word	0x000104a0
        /*0dbc*/ 	.word	0x00000005
        /*0dc0*/ 	.word	0x00000000
        /*0dc4*/ 	.short	0x010a
        /*0dc6*/ 	.byte	0x3f
	.zero		1


	//   ....[19]....
        /*0dc8*/ 	.word	0x00010520
        /*0dcc*/ 	.word	0x00000007
        /*0dd0*/ 	.word	0x00000000
        /*0dd4*/ 	.short	0x010a
        /*0dd6*/ 	.byte	0x3f
	.zero		1


	//   ....[20]....
        /*0dd8*/ 	.word	0x000105b0
        /*0ddc*/ 	.word	0x00000006
        /*0de0*/ 	.word	0x00000000
        /*0de4*/ 	.short	0x010a
        /*0de6*/ 	.byte	0x3f
	.zero		1


	//   ....[21]....
        /*0de8*/ 	.word	0x00010640
        /*0dec*/ 	.word	0x00000003
        /*0df0*/ 	.word	0x00000000
        /*0df4*/ 	.short	0x010a
        /*0df6*/ 	.byte	0x3f
	.zero		1


	//   ....[22]....
        /*0df8*/ 	.word	0x000106b0
        /*0dfc*/ 	.word	0x00000003
        /*0e00*/ 	.word	0x00000000
        /*0e04*/ 	.short	0x010a
        /*0e06*/ 	.byte	0x3f
	.zero		1


	//   ....[23]....
        /*0e08*/ 	.word	0x00010720
        /*0e0c*/ 	.word	0x00000000
        /*0e10*/ 	.word	0x00000000
        /*0e14*/ 	.short	0x010a
        /*0e16*/ 	.byte	0x3f
	.zero		1


	//   ....[24]....
        /*0e18*/ 	.word	0x00010800
        /*0e1c*/ 	.word	0x00000005
        /*0e20*/ 	.word	0x00000020
        /*0e24*/ 	.short	0x010a
        /*0e26*/ 	.byte	0x3f
	.zero		1


	//   ....[25]....
        /*0e28*/ 	.word	0x000108d0
        /*0e2c*/ 	.word	0x00000005
        /*0e30*/ 	.word	0x00000000
        /*0e34*/ 	.short	0x010a
        /*0e36*/ 	.byte	0x3f
	.zero		1


	//   ....[26]....
        /*0e38*/ 	.word	0x00010920
        /*0e3c*/ 	.word	0x00000007
        /*0e40*/ 	.word	0x00000000
        /*0e44*/ 	.short	0x010a
        /*0e46*/ 	.byte	0x3f
	.zero		1


	//   ....[27]....
        /*0e48*/ 	.word	0x00010970
        /*0e4c*/ 	.word	0x00000006
        /*0e50*/ 	.word	0x00000000
        /*0e54*/ 	.short	0x010a
        /*0e56*/ 	.byte	0x3f
	.zero		1


	//----- nvinfo : EIATTR_NUM_MBARRIERS
	.align		4
.L_30:
        /*0e58*/ 	.byte	0x03, 0x38
        /*0e5a*/ 	.short	0x000a


	//----- nvinfo : EIATTR_EXIT_INSTR_OFFSETS
	.align		4
        /*0e5c*/ 	.byte	0x04, 0x1c
        /*0e5e*/ 	.short	(.L_32 - .L_31)


	//   ....[0]....
.L_31:
        /*0e60*/ 	.word	0x000009f0


	//   ....[1]....
        /*0e64*/ 	.word	0x00001280


	//   ....[2]....
        /*0e68*/ 	.word	0x0000f020


	//   ....[3]....
        /*0e6c*/ 	.word	0x0000f5b0


	//   ....[4]....
        /*0e70*/ 	.word	0x00010690


	//----- nvinfo : EIATTR_MAX_THREADS
	.align		4
.L_32:
        /*0e74*/ 	.byte	0x04, 0x05
        /*0e76*/ 	.short	(.L_34 - .L_33)
.L_33:
        /*0e78*/ 	.word	0x00000180
        /*0e7c*/ 	.word	0x00000001
        /*0e80*/ 	.word	0x00000001


	//----- nvinfo : EIATTR_CRS_STACK_SIZE
	.align		4
.L_34:
        /*0e84*/ 	.byte	0x04, 0x1e
        /*0e86*/ 	.short	(.L_36 - .L_35)
.L_35:
        /*0e88*/ 	.word	0x00000000


	//----- nvinfo : EIATTR_CBANK_PARAM_SIZE
	.align		4
.L_36:
        /*0e8c*/ 	.byte	0x03, 0x19
        /*0e8e*/ 	.short	0x0470


	//----- nvinfo : EIATTR_PARAM_CBANK
	.align		4
        /*0e90*/ 	.byte	0x04, 0x0a
        /*0e92*/ 	.short	(.L_38 - .L_37)
	.align		4
.L_37:
        /*0e94*/ 	.word	index@(.nv.constant0._ZN7cutlass13device_kernelINS_4gemm6kernel13GemmUniversalIN4cute5tupleIJiiiiEEENS1_10collective13CollectiveMmaINS1_37MainloopSm90TmaGmmaWarpSpecializedFP8ILi4ENS5_IJNS4_1CILi4EEENSA_ILi1EEESC_EEENS1_35KernelTmaWarpSpecializedCooperativeEEENS5_IJNSA_ILi256EEENSA_ILi128EEESH_EEENS_12float_e5m2_tENS5_IJlSC_lEEESJ_SK_NS4_8TiledMMAINS4_8MMA_AtomIJNS4_4SM904GMMA31MMA_64x128x32_F32E5M2E5M2_SS_TNILNSO_7ScaleInE1ELSQ_1EEEEEENS4_6LayoutINS5_IJNSA_ILi2EEESC_SC_EEENS5_IJSC_NSA_ILi0EEESW_EEEEENS5_IJNS4_10UnderscoreESZ_SZ_EEEEENS4_13SM90_TMA_LOADENS4_14ComposedLayoutINS4_7SwizzleILi3ELi4ELi3EEENS4_18smem_ptr_flag_bitsILi8EEENST_INS5_IJNSA_ILi8EEESH_EEENS5_IJSH_SC_EEEEEEEvNS4_8identityENS4_23SM90_TMA_LOAD_MULTICASTES1C_vS1D_EENS_8epilogue10collective6detail29Sm90TmaWarpSpecializedAdapterINS1H_15DefaultEpilogueISJ_SK_SK_NS1G_6thread17LinearCombinationISJ_Li1EffLNS1L_9ScaleType4KindE0ELNS_15FloatRoundStyleE2ESJ_EENS1_15EpilogueDefaultEEEEEvvEEEEvNT_6ParamsE)
        /*0e98*/ 	.short	0x0210
        /*0e9a*/ 	.short	0x0470


	//----- nvinfo : EIATTR_SW_WAR
	.align		4
.L_38:
        /*0e9c*/ 	.byte	0x04, 0x36
        /*0e9e*/ 	.short	(.L_40 - .L_39)
.L_39:
        /*0ea0*/ 	.word	0x00000008
.L_40:


//--------------------- .nv.callgraph             --------------------------
	.section	.nv.callgraph,"",@"SHT_CUDA_CALLGRAPH"
	.align	4
	.sectionentsize	8
	.align		4
        /*0000*/ 	.word	0x00000000
	.align		4
        /*0004*/ 	.word	0xffffffff
	.align		4
        /*0008*/ 	.word	0x00000000
	.align		4
        /*000c*/ 	.word	0xfffffffe
	.align		4
        /*0010*/ 	.word	0x00000000
	.align		4
        /*0014*/ 	.word	0xfffffffd
	.align		4
        /*0018*/ 	.word	0x00000000
	.align		4
        /*001c*/ 	.word	0xfffffffc


//--------------------- .nv.constant4             --------------------------
	.section	.nv.constant4,"a",@progbits
	.align	8
	.align		8
.nv.constant4:
        /*0000*/ 	.dword	_ZN40_INTERNAL_19433077_4_k_cu_d77b0c0e_237424cuda3std3__45__cpo5beginE
	.align		8
        /*0008*/ 	.dword	_ZN40_INTERNAL_19433077_4_k_cu_d77b0c0e_237424cuda3std3__45__cpo3endE
	.align		8
        /*0010*/ 	.dword	_ZN40_INTERNAL_19433077_4_k_cu_d77b0c0e_237424cuda3std3__45__cpo6cbeginE
	.align		8
        /*0018*/ 	.dword	_ZN40_INTERNAL_19433077_4_k_cu_d77b0c0e_237424cuda3std3__45__cpo4cendE
	.align		8
        /*0020*/ 	.dword	_ZN40_INTERNAL_19433077_4_k_cu_d77b0c0e_237424cuda3std3__442_GLOBAL__N__19433077_4_k_cu_d77b0c0e_237426ignoreE
	.align		8
        /*0028*/ 	.dword	_ZN40_INTERNAL_19433077_4_k_cu_d77b0c0e_237424cuda3std3__419piecewise_constructE
	.align		8
        /*0030*/ 	.dword	_ZN40_INTERNAL_19433077_4_k_cu_d77b0c0e_237424cuda3std3__48in_placeE
	.align		8
        /*0038*/ 	.dword	_ZN40_INTERNAL_19433077_4_k_cu_d77b0c0e_237424cuda3std6ranges3__45__cpo4swapE
	.align		8
        /*0040*/ 	.dword	_ZN40_INTERNAL_19433077_4_k_cu_d77b0c0e_237424cuda3std6ranges3__45__cpo9iter_moveE
	.align		8
        /*0048*/ 	.dword	_ZN40_INTERNAL_19433077_4_k_cu_d77b0c0e_237424cute7productE
	.align		8
        /*0050*/ 	.dword	_ZN40_INTERNAL_19433077_4_k_cu_d77b0c0e_237424cute1_E


//--------------------- .text._ZN7cutlass13device_kernelINS_4gemm6kernel13GemmUniversalIN4cute5tupleIJiiiiEEENS1_10collective13CollectiveMmaINS1_37MainloopSm90TmaGmmaWarpSpecializedFP8ILi4ENS5_IJNS4_1CILi4EEENSA_ILi1EEESC_EEENS1_35KernelTmaWarpSpecializedCooperativeEEENS5_IJNSA_ILi256EEENSA_ILi128EEESH_EEENS_12float_e5m2_tENS5_IJlSC_lEEESJ_SK_NS4_8TiledMMAINS4_8MMA_AtomIJNS4_4SM904GMMA31MMA_64x128x32_F32E5M2E5M2_SS_TNILNSO_7ScaleInE1ELSQ_1EEEEEENS4_6LayoutINS5_IJNSA_ILi2EEESC_SC_EEENS5_IJSC_NSA_ILi0EEESW_EEEEENS5_IJNS4_10UnderscoreESZ_SZ_EEEEENS4_13SM90_TMA_LOADENS4_14ComposedLayoutINS4_7SwizzleILi3ELi4ELi3EEENS4_18smem_ptr_flag_bitsILi8EEENST_INS5_IJNSA_ILi8EEESH_EEENS5_IJSH_SC_EEEEEEEvNS4_8identityENS4_23SM90_TMA_LOAD_MULTICASTES1C_vS1D_EENS_8epilogue10collective6detail29Sm90TmaWarpSpecializedAdapterINS1H_15DefaultEpilogueISJ_SK_SK_NS1G_6thread17LinearCombinationISJ_Li1EffLNS1L_9ScaleType4KindE0ELNS_15FloatRoundStyleE2ESJ_EENS1_15EpilogueDefaultEEEEEvvEEEEvNT_6ParamsE --------------------------
	.section	.text._ZN7cutlass13device_kernelINS_4gemm6kernel13GemmUniversalIN4cute5tupleIJiiiiEEENS1_10collective13CollectiveMmaINS1_37MainloopSm90TmaGmmaWarpSpecializedFP8ILi4ENS5_IJNS4_1CILi4EEENSA_ILi1EEESC_EEENS1_35KernelTmaWarpSpecializedCooperativeEEENS5_IJNSA_ILi256EEENSA_ILi128EEESH_EEENS_12float_e5m2_tENS5_IJlSC_lEEESJ_SK_NS4_8TiledMMAINS4_8MMA_AtomIJNS4_4SM904GMMA31MMA_64x128x32_F32E5M2E5M2_SS_TNILNSO_7ScaleInE1ELSQ_1EEEEEENS4_6LayoutINS5_IJNSA_ILi2EEESC_SC_EEENS5_IJSC_NSA_ILi0EEESW_EEEEENS5_IJNS4_10UnderscoreESZ_SZ_EEEEENS4_13SM90_TMA_LOADENS4_14ComposedLayoutINS4_7SwizzleILi3ELi4ELi3EEENS4_18smem_ptr_flag_bitsILi8EEENST_INS5_IJNSA_ILi8EEESH_EEENS5_IJSH_SC_EEEEEEEvNS4_8identityENS4_23SM90_TMA_LOAD_MULTICASTES1C_vS1D_EENS_8epilogue10collective6detail29Sm90TmaWarpSpecializedAdapterINS1H_15DefaultEpilogueISJ_SK_SK_NS1G_6thread17LinearCombinationISJ_Li1EffLNS1L_9ScaleType4KindE0ELNS_15FloatRoundStyleE2ESJ_EENS1_15EpilogueDefaultEEEEEvvEEEEvNT_6ParamsE,"ax",@progbits
	.align	128
.text._ZN7cutlass13device_kernelINS_4gemm6kernel13GemmUniversalIN4cute5tupleIJiiiiEEENS1_10collective13CollectiveMmaINS1_37MainloopSm90TmaGmmaWarpSpecializedFP8ILi4ENS5_IJNS4_1CILi4EEENSA_ILi1EEESC_EEENS1_35KernelTmaWarpSpecializedCooperativeEEENS5_IJNSA_ILi256EEENSA_ILi128EEESH_EEENS_12float_e5m2_tENS5_IJlSC_lEEESJ_SK_NS4_8TiledMMAINS4_8MMA_AtomIJNS4_4SM904GMMA31MMA_64x128x32_F32E5M2E5M2_SS_TNILNSO_7ScaleInE1ELSQ_1EEEEEENS4_6LayoutINS5_IJNSA_ILi2EEESC_SC_EEENS5_IJSC_NSA_ILi0EEESW_EEEEENS5_IJNS4_10UnderscoreESZ_SZ_EEEEENS4_13SM90_TMA_LOADENS4_14ComposedLayoutINS4_7SwizzleILi3ELi4ELi3EEENS4_18smem_ptr_flag_bitsILi8EEENST_INS5_IJNSA_ILi8EEESH_EEENS5_IJSH_SC_EEEEEEEvNS4_8identityENS4_23SM90_TMA_LOAD_MULTICASTES1C_vS1D_EENS_8epilogue10collective6detail29Sm90TmaWarpSpecializedAdapterINS1H_15DefaultEpilogueISJ_SK_SK_NS1G_6thread17LinearCombinationISJ_Li1EffLNS1L_9ScaleType4KindE0ELNS_15FloatRoundStyleE2ESJ_EENS1_15EpilogueDefaultEEEEEvvEEEEvNT_6ParamsE:
        .type           _ZN7cutlass13device_kernelINS_4gemm6kernel13GemmUniversalIN4cute5tupleIJiiiiEEENS1_10collective13CollectiveMmaINS1_37MainloopSm90TmaGmmaWarpSpecializedFP8ILi4ENS5_IJNS4_1CILi4EEENSA_ILi1EEESC_EEENS1_35KernelTmaWarpSpecializedCooperativeEEENS5_IJNSA_ILi256EEENSA_ILi128EEESH_EEENS_12float_e5m2_tENS5_IJlSC_lEEESJ_SK_NS4_8TiledMMAINS4_8MMA_AtomIJNS4_4SM904GMMA31MMA_64x128x32_F32E5M2E5M2_SS_TNILNSO_7ScaleInE1ELSQ_1EEEEEENS4_6LayoutINS5_IJNSA_ILi2EEESC_SC_EEENS5_IJSC_NSA_ILi0EEESW_EEEEENS5_IJNS4_10UnderscoreESZ_SZ_EEEEENS4_13SM90_TMA_LOADENS4_14ComposedLayoutINS4_7SwizzleILi3ELi4ELi3EEENS4_18smem_ptr_flag_bitsILi8EEENST_INS5_IJNSA_ILi8EEESH_EEENS5_IJSH_SC_EEEEEEEvNS4_8identityENS4_23SM90_TMA_LOAD_MULTICASTES1C_vS1D_EENS_8epilogue10collective6detail29Sm90TmaWarpSpecializedAdapterINS1H_15DefaultEpilogueISJ_SK_SK_NS1G_6thread17LinearCombinationISJ_Li1EffLNS1L_9ScaleType4KindE0ELNS_15FloatRoundStyleE2ESJ_EENS1_15EpilogueDefaultEEEEEvvEEEEvNT_6ParamsE,@function
        .size           _ZN7cutlass13device_kernelINS_4gemm6kernel13GemmUniversalIN4cute5tupleIJiiiiEEENS1_10collective13CollectiveMmaINS1_37MainloopSm90TmaGmmaWarpSpecializedFP8ILi4ENS5_IJNS4_1CILi4EEENSA_ILi1EEESC_EEENS1_35KernelTmaWarpSpecializedCooperativeEEENS5_IJNSA_ILi256EEENSA_ILi128EEESH_EEENS_12float_e5m2_tENS5_IJlSC_lEEESJ_SK_NS4_8TiledMMAINS4_8MMA_AtomIJNS4_4SM904GMMA31MMA_64x128x32_F32E5M2E5M2_SS_TNILNSO_7ScaleInE1ELSQ_1EEEEEENS4_6LayoutINS5_IJNSA_ILi2EEESC_SC_EEENS5_IJSC_NSA_ILi0EEESW_EEEEENS5_IJNS4_10UnderscoreESZ_SZ_EEEEENS4_13SM90_TMA_LOADENS4_14ComposedLayoutINS4_7SwizzleILi3ELi4ELi3EEENS4_18smem_ptr_flag_bitsILi8EEENST_INS5_IJNSA_ILi8EEESH_EEENS5_IJSH_SC_EEEEEEEvNS4_8identityENS4_23SM90_TMA_LOAD_MULTICASTES1C_vS1D_EENS_8epilogue10collective6detail29Sm90TmaWarpSpecializedAdapterINS1H_15DefaultEpilogueISJ_SK_SK_NS1G_6thread17LinearCombinationISJ_Li1EffLNS1L_9ScaleType4KindE0ELNS_15FloatRoundStyleE2ESJ_EENS1_15EpilogueDefaultEEEEEvvEEEEvNT_6ParamsE,(.L_x_332 - _ZN7cutlass13device_kernelINS_4gemm6kernel13GemmUniversalIN4cute5tupleIJiiiiEEENS1_10collective13CollectiveMmaINS1_37MainloopSm90TmaGmmaWarpSpecializedFP8ILi4ENS5_IJNS4_1CILi4EEENSA_ILi1EEESC_EEENS1_35KernelTmaWarpSpecializedCooperativeEEENS5_IJNSA_ILi256EEENSA_ILi128EEESH_EEENS_12float_e5m2_tENS5_IJlSC_lEEESJ_SK_NS4_8TiledMMAINS4_8MMA_AtomIJNS4_4SM904GMMA31MMA_64x128x32_F32E5M2E5M2_SS_TNILNSO_7ScaleInE1ELSQ_1EEEEEENS4_6LayoutINS5_IJNSA_ILi2EEESC_SC_EEENS5_IJSC_NSA_ILi0EEESW_EEEEENS5_IJNS4_10UnderscoreESZ_SZ_EEEEENS4_13SM90_TMA_LOADENS4_14ComposedLayoutINS4_7SwizzleILi3ELi4ELi3EEENS4_18smem_ptr_flag_bitsILi8EEENST_INS5_IJNSA_ILi8EEESH_EEENS5_IJSH_SC_EEEEEEEvNS4_8identityENS4_23SM90_TMA_LOAD_MULTICASTES1C_vS1D_EENS_8epilogue10collective6detail29Sm90TmaWarpSpecializedAdapterINS1H_15DefaultEpilogueISJ_SK_SK_NS1G_6thread17LinearCombinationISJ_Li1EffLNS1L_9ScaleType4KindE0ELNS_15FloatRoundStyleE2ESJ_EENS1_15EpilogueDefaultEEEEEvvEEEEvNT_6ParamsE)
        .other          _ZN7cutlass13device_kernelINS_4gemm6kernel13GemmUniversalIN4cute5tupleIJiiiiEEENS1_10collective13CollectiveMmaINS1_37MainloopSm90TmaGmmaWarpSpecializedFP8ILi4ENS5_IJNS4_1CILi4EEENSA_ILi1EEESC_EEENS1_35KernelTmaWarpSpecializedCooperativeEEENS5_IJNSA_ILi256EEENSA_ILi128EEESH_EEENS_12float_e5m2_tENS5_IJlSC_lEEESJ_SK_NS4_8TiledMMAINS4_8MMA_AtomIJNS4_4SM904GMMA31MMA_64x128x32_F32E5M2E5M2_SS_TNILNSO_7ScaleInE1ELSQ_1EEEEEENS4_6LayoutINS5_IJNSA_ILi2EEESC_SC_EEENS5_IJSC_NSA_ILi0EEESW_EEEEENS5_IJNS4_10UnderscoreESZ_SZ_EEEEENS4_13SM90_TMA_LOADENS4_14ComposedLayoutINS4_7SwizzleILi3ELi4ELi3EEENS4_18smem_ptr_flag_bitsILi8EEENST_INS5_IJNSA_ILi8EEESH_EEENS5_IJSH_SC_EEEEEEEvNS4_8identityENS4_23SM90_TMA_LOAD_MULTICASTES1C_vS1D_EENS_8epilogue10collective6detail29Sm90TmaWarpSpecializedAdapterINS1H_15DefaultEpilogueISJ_SK_SK_NS1G_6thread17LinearCombinationISJ_Li1EffLNS1L_9ScaleType4KindE0ELNS_15FloatRoundStyleE2ESJ_EENS1_15EpilogueDefaultEEEEEvvEEEEvNT_6ParamsE,@"STO_CUDA_ENTRY STV_DEFAULT"
_ZN7cutlass13device_kernelINS_4gemm6kernel13GemmUniversalIN4cute5tupleIJiiiiEEENS1_10collective13CollectiveMmaINS1_37MainloopSm90TmaGmmaWarpSpecializedFP8ILi4ENS5_IJNS4_1CILi4EEENSA_ILi1EEESC_EEENS1_35KernelTmaWarpSpecializedCooperativeEEENS5_IJNSA_ILi256EEENSA_ILi128EEESH_EEENS_12float_e5m2_tENS5_IJlSC_lEEESJ_SK_NS4_8TiledMMAINS4_8MMA_AtomIJNS4_4SM904GMMA31MMA_64x128x32_F32E5M2E5M2_SS_TNILNSO_7ScaleInE1ELSQ_1EEEEEENS4_6LayoutINS5_IJNSA_ILi2EEESC_SC_EEENS5_IJSC_NSA_ILi0EEESW_EEEEENS5_IJNS4_10UnderscoreESZ_SZ_EEEEENS4_13SM90_TMA_LOADENS4_14ComposedLayoutINS4_7SwizzleILi3ELi4ELi3EEENS4_18smem_ptr_flag_bitsILi8EEENST_INS5_IJNSA_ILi8EEESH_EEENS5_IJSH_SC_EEEEEEEvNS4_8identityENS4_23SM90_TMA_LOAD_MULTICASTES1C_vS1D_EENS_8epilogue10collective6detail29Sm90TmaWarpSpecializedAdapterINS1H_15DefaultEpilogueISJ_SK_SK_NS1G_6thread17LinearCombinationISJ_Li1EffLNS1L_9ScaleType4KindE0ELNS_15FloatRoundStyleE2ESJ_EENS1_15EpilogueDefaultEEEEEvvEEEEvNT_6ParamsE:
[----:B------:R-:W0:Y:S02]  /*0000*/  LDC R1, c[0x0][0x28] ;  /* 0x00000a00ff017b82 */ /* 0x000e240000000800 */
[----:B0-----:R-:W-:Y:S01]  /*0010*/  VIADD R1, R1, 0xffffff08 ;  /* 0xffffff0801017836 */ /* 0x001fe20000000000 */
[----:B------:R-:W0:Y:S01]  /*0020*/  S2R R4, SR_TID.X ;  /* 0x0000000000047919 */ /* 0x000e220000002100 */
[----:B------:R-:W-:Y:S01]  /*0030*/  ELECT P0, URZ, PT ;  /* 0x00000000003f782f */ /* 0x000fe20003800000 */
[----:B------:R-:W-:Y:S01]  /*0040*/  BSSY B0, `(.L_x_0) ;  /* 0x0000015000007945 */ /* 0x000fe20003800000 */
[--C-:B0-----:R-:W-:Y:S02]  /*0050*/  SHF.R.U32.HI R0, RZ, 0x5, R4.reuse ;  /* 0x00000005ff007819 */ /* 0x101fe40000011604 */
[----:B------:R-:W-:-:S03]  /*0060*/  SHF.R.U32.HI R2, RZ, 0x7, R4 ;  /* 0x00000007ff027819 */ /* 0x000fc60000011604 */
[----:B------:R-:W0:Y:S04]  /*0070*/  SHFL.IDX PT, R3, R0, RZ, 0x1f ;  /* 0x00001fff00037589 */ /* 0x000e2800000e0000 */
[----:B------:R-:W1:Y:S01]  /*0080*/  SHFL.IDX PT, R2, R2, RZ, 0x1f ;  /* 0x00001fff02027589 */ /* 0x000e6200000e0000 */
[----:B0-----:R-:W-:Y:S02]  /*0090*/  R2UR UR4, R3 ;  /* 0x00000000030472ca */ /* 0x001fe400000e0000 */
[----:B-1----:R-:W-:-:S11]  /*00a0*/  R2UR UR6, R2 ;  /* 0x00000000020672ca */ /* 0x002fd600000e0000 */
[----:B------:R-:W-:Y:S02]  /*00b0*/  USHF.R.S32.HI UR5, URZ, 0x1f, UR4 ;  /* 0x0000001f3f057899 */ /* 0x000fe40008011404 */
[----:B------:R-:W-:Y:S02]  /*00c0*/  ISETP.NE.OR P0, PT, RZ, UR4, !P0 ;  /* 0x00000004ff007c0c */ /* 0x000fe4000c705670 */
[----:B------:R-:W-:-:S04]  /*00d0*/  ULEA.HI UR5, UR5, UR4, URZ, 0x2 ;  /* 0x0000000405057291 */ /* 0x000fc8000f8f103f */
[----:B------:R-:W-:-:S04]  /*00e0*/  ULOP3.LUT UR5, UR5, 0xfffffffc, URZ, 0xc0, !UPT ;  /* 0xfffffffc05057892 */ /* 0x000fc8000f8ec03f */
[----:B------:R-:W-:-:S03]  /*00f0*/  UIADD3 UR8, UR4, -UR5, URZ ;  /* 0x8000000504087290 */ /* 0x000fc6000fffe03f */
[----:B------:R-:W-:Y:S09]  /*0100*/  @P0 BRA `(.L_x_1) ;  /* 0x0000000000200947 */ /* 0x000ff20003800000 */
[----:B------:R-:W-:Y:S02]  /*0110*/  ULDC.64 UR4, c[0x0][0x198] ;  /* 0x0000660000047ab9 */ /* 0x000fe40000000a00 */
[----:B------:R-:W-:Y:S02]  /*0120*/  UIADD3 UR10, UP0, UR4, 0xf0, URZ ;  /* 0x000000f0040a7890 */ /* 0x000fe4000ff1e03f */
[----:B------:R-:W-:Y:S02]  /*0130*/  UIADD3 UR4, UP1, UR4, 0x1f0, URZ ;  /* 0x000001f004047890 */ /* 0x000fe4000ff3e03f */
[----:B------:R-:W-:Y:S02]  /*0140*/  UIADD3.X UR11, URZ, UR5, URZ, UP0, !UPT ;  /* 0x000000053f0b7290 */ /* 0x000fe400087fe43f */
[----:B------:R-:W-:-:S07]  /*0150*/  UIADD3.X UR5, URZ, UR5, URZ, UP1, !UPT ;  /* 0x000000053f057290 */ /* 0x000fce0008ffe43f */
[----:B------:R0:W-:Y:S02]  /*0160*/  UTMACCTL.PF [UR10] ;  /* 0x000000000a0079b9 */ /* 0x0001e40008040000 */
[----:B------:R0:W-:Y:S02]  /*0170*/  UTMACCTL.PF [UR4] ;  /* 0x00000000040079b9 */ /* 0x0001e40008040000 */
[----:B0-----:R-:W-:Y:S01]  /*0180*/  NOP ;  /* 0x0000000000007918 */ /* 0x001fe20000000000 */
.L_x_1:
[----:B------:R-:W-:Y:S05]  /*0190*/  BSYNC B0 ;  /* 0x0000000000007941 */ /* 0x000fea0003800000 */
.L_x_0:
[----:B------:R-:W0:Y:S01]  /*01a0*/  SHFL.IDX PT, R3, R0, RZ, 0x1f ;  /* 0x00001fff00037589 */ /* 0x000e2200000e0000 */
[----:B------:R-:W-:Y:S01]  /*01b0*/  UISETP.NE.AND UP0, UPT, UR8, 0x3, UPT ;  /* 0x000000030800788c */ /* 0x000fe2000bf05270 */
[----:B------:R-:W-:Y:S01]  /*01c0*/  SHF.R.S32.HI R2, RZ, 0x1f, R4 ;  /* 0x0000001fff027819 */ /* 0x000fe20000011404 */
[----:B------:R-:W-:Y:S02]  /*01d0*/  UIADD3 UR10, UR6, -0x1, URZ ;  /* 0xffffffff060a7890 */ /* 0x000fe4000fffe03f */
[----:B------:R-:W-:Y:S01]  /*01e0*/  ISETP.NE.AND P1, PT, RZ, UR6, PT ;  /* 0x00000006ff007c0c */ /* 0x000fe2000bf25270 */
[----:B------:R-:W-:Y:S01]  /*01f0*/  UISETP.EQ.OR UP0, UPT, UR8, URZ, !UP0 ;  /* 0x0000003f0800728c */ /* 0x000fe2000c702670 */
[----:B------:R-:W-:Y:S01]  /*0200*/  LEA.HI R2, R2, R4, RZ, 0x7 ;  /* 0x0000000402027211 */ /* 0x000fe200078f38ff */
[----:B------:R-:W-:Y:S02]  /*0210*/  UISETP.GE.U32.AND UP1, UPT, UR10, 0x2, UPT ;  /* 0x000000020a00788c */ /* 0x000fe4000bf26070 */
[----:B------:R-:W-:-:S04]  /*0220*/  UISETP.EQ.AND UP0, UPT, UR6, URZ, UP0 ;  /* 0x0000003f0600728c */ /* 0x000fc80008702270 */
[----:B------:R-:W-:-:S04]  /*0230*/  USEL UR13, URZ, 0x1, !UP0 ;  /* 0x000000013f0d7887 */ /* 0x000fc8000c000000 */
[----:B------:R-:W-:Y:S01]  /*0240*/  USEL UR13, UR13, 0x2, UP1 ;  /* 0x000000020d0d7887 */ /* 0x000fe20008800000 */
[----:B0-----:R-:W-:-:S13]  /*0250*/  ISETP.NE.AND P0, PT, R3, RZ, PT ;  /* 0x000000ff0300720c */ /* 0x001fda0003f05270 */
[----:B------:R-:W-:Y:S05]  /*0260*/  @P0 BRA `(.L_x_2) ;  /* 0x0000000000580947 */ /* 0x000fea0003800000 */
[----:B------:R-:W0:Y:S01]  /*0270*/  S2UR UR9, SR_CgaCtaId ;  /* 0x00000000000979c3 */ /* 0x000e220000008800 */
[----:B------:R-:W-:Y:S01]  /*0280*/  UMOV UR4, 0x400 ;  /* 0x0000040000047882 */ /* 0x000fe20000000000 */
[----:B------:R-:W-:Y:S01]  /*0290*/  UMOV UR5, 0x1 ;  /* 0x0000000100057882 */ /* 0x000fe20000000000 */
[----:B------:R-:W-:Y:S01]  /*02a0*/  UMOV UR6, 0x8 ;  /* 0x0000000800067882 */ /* 0x000fe20000000000 */
[----:B------:R-:W-:Y:S01]  /*02b0*/  ELECT P0, URZ, PT ;  /* 0x00000000003f782f */ /* 0x000fe20003800000 */
[----:B------:R-:W-:-:S04]  /*02c0*/  UIADD3 UR6, -UR6, 0x100000, URZ ;  /* 0x0010000006067890 */ /* 0x000fc8000fffe13f */
[----:B------:R-:W-:Y:S02]  /*02d0*/  USHF.L.U32 UR7, UR6, 0xb, URZ ;  /* 0x0000000b06077899 */ /* 0x000fe4000800063f */
[----:B------:R-:W-:Y:S02]  /*02e0*/  USHF.L.U32 UR6, UR6, 0x1, URZ ;  /* 0x0000000106067899 */ /* 0x000fe4000800063f */
[----:B0-----:R-:W-:Y:S02]  /*02f0*/  ULEA UR9, UR9, UR4, 0x18 ;  /* 0x0000000409097291 */ /* 0x001fe4000f8ec03f */
[----:B------:R-:W-:-:S04]  /*0300*/  UIADD3 UR4, -UR5, 0x100000, URZ ;  /* 0x0010000005047890 */ /* 0x000fc8000fffe13f */
[----:B------:R-:W-:Y:S02]  /*0310*/  USHF.L.U32 UR5, UR4, 0xb, URZ ;  /* 0x0000000b04057899 */ /* 0x000fe4000800063f */
[----:B------:R-:W-:Y:S01]  /*0320*/  USHF.L.U32 UR4, UR4, 0x1, URZ ;  /* 0x0000000104047899 */ /* 0x000fe2000800063f */
[----:B------:R-:W0:Y:S11]  /*0330*/  FENCE.VIEW.ASYNC.S ;  /* 0x00000000000073c6 */ /* 0x000e360000000000 */
[----:B0-----:R0:W1:Y:S01]  /*0340*/  SYNCS.EXCH.64 URZ, [UR9], UR4 ;  /* 0x00000004093f75b2 */ /* 0x0010620008000100 */
[----:B------:R0:W2:Y:S01]  /*0350*/  SYNCS.EXCH.64 URZ, [UR9+0x20], UR6 ;  /* 0x00002006093f75b2 */ /* 0x0000a20008000100 */
[----:B------:R0:W3:Y:S01]  /*0360*/  SYNCS.EXCH.64 URZ, [UR9+0x8], UR4 ;  /* 0x00000804093f75b2 */ /* 0x0000e20008000100 */
[----:B------:R0:W4:Y:S01]  /*0370*/  SYNCS.EXCH.64 URZ, [UR9+0x28], UR6 ;  /* 0x00002806093f75b2 */ /* 0x0001220008000100 */
[----:B------:R0:W0:Y:S01]  /*0380*/  SYNCS.EXCH.64 URZ, [UR9+0x10], UR4 ;  /* 0x00001004093f75b2 */ /* 0x0000220008000100 */
[----:B------:R0:W0:Y:S01]  /*0390*/  SYNCS.EXCH.64 URZ, [UR9+0x30], UR6 ;  /* 0x00003006093f75b2 */ /* 0x0000220008000100 */
[----:B------:R0:W0:Y:S01]  /*03a0*/  SYNCS.EXCH.64 URZ, [UR9+0x18], UR4 ;  /* 0x00001804093f75b2 */ /* 0x0000220008000100 */
[----:B------:R0:W0:Y:S01]  /*03b0*/  SYNCS.EXCH.64 URZ, [UR9+0x38], UR6 ;  /* 0x00003806093f75b2 */ /* 0x0000220008000100 */
[----:B------:R-:W-:Y:S01]  /*03c0*/  NOP ;  /* 0x0000000000007918 */ /* 0x000fe20000000000 */
.L_x_2:
[----:B------:R-:W5:Y:S01]  /*03d0*/  SHFL.IDX PT, R0, R0, RZ, 0x1f ;  /* 0x00001fff00007589 */ /* 0x000f6200000e0000 */
[----:B0-----:R-:W0:Y:S01]  /*03e0*/  S2UR UR9, SR_CTAID.X ;  /* 0x00000000000979c3 */ /* 0x001e220000002500 */
[----:B------:R-:W-:Y:S02]  /*03f0*/  LOP3.LUT R2, R2, 0xffffff80, RZ, 0xc0, !PT ;  /* 0xffffff8002027812 */ /* 0x000fe400078ec0ff */
[----:B------:R-:W-:Y:S02]  /*0400*/  ELECT P0, URZ, PT ;  /* 0x00000000003f782f */ /* 0x000fe40003800000 */
[----:B------:R-:W-:Y:S01]  /*0410*/  SHF.R.S32.HI R8, RZ, 0x1f, R3 ;  /* 0x0000001fff087819 */ /* 0x000fe20000011403 */
[----:B------:R-:W-:Y:S01]  /*0420*/  ULDC UR4, c[0x0][0x150] ;  /* 0x0000540000047ab9 */ /* 0x000fe20000000800 */
[----:B------:R-:W-:Y:S01]  /*0430*/  NOP ;  /* 0x0000000000007918 */ /* 0x000fe20000000000 */
[----:B------:R-:W-:Y:S01]  /*0440*/  IMAD.IADD R4, R4, 0x1, -R2 ;  /* 0x0000000104047824 */ /* 0x000fe200078e0a02 */
[----:B------:R-:W-:Y:S01]  /*0450*/  LEA.HI R8, R8, R3, RZ, 0x2 ;  /* 0x0000000308087211 */ /* 0x000fe200078f10ff */
[----:B------:R-:W1:Y:S01]  /*0460*/  S2R R2, SR_CTAID.Y ;  /* 0x0000000000027919 */ /* 0x000e620000002600 */
[----:B------:R-:W2:Y:S01]  /*0470*/  LDC R9, c[0x0][0x144] ;  /* 0x00005100ff097b82 */ /* 0x000ea20000000800 */
[----:B------:R-:W-:Y:S01]  /*0480*/  NOP ;  /* 0x0000000000007918 */ /* 0x000fe20000000000 */
[----:B------:R-:W-:-:S02]  /*0490*/  SHF.R.S32.HI R5, RZ, 0x1f, R4 ;  /* 0x0000001fff057819 */ /* 0x000fc40000011404 */
[----:B------:R-:W-:Y:S02]  /*04a0*/  LOP3.LUT R8, R8, 0x3ffffffc, RZ, 0xc0, !PT ;  /* 0x3ffffffc08087812 */ /* 0x000fe400078ec0ff */
[----:B------:R-:W-:Y:S02]  /*04b0*/  LEA.HI R5, R5, R4, RZ, 0x3 ;  /* 0x0000000405057211 */ /* 0x000fe400078f18ff */
[----:B------:R-:W3:Y:S01]  /*04c0*/  LDC R11, c[0x0][0x148] ;  /* 0x00005200ff0b7b82 */ /* 0x000ee20000000800 */
[----:B------:R-:W-:Y:S01]  /*04d0*/  IMAD.IADD R8, R3, 0x1, -R8 ;  /* 0x0000000103087824 */ /* 0x000fe200078e0a08 */
[--C-:B------:R-:W-:Y:S02]  /*04e0*/  SHF.R.S32.HI R6, RZ, 0x3, R5.reuse ;  /* 0x00000003ff067819 */ /* 0x100fe40000011405 */
[----:B------:R-:W-:Y:S02]  /*04f0*/  SHF.R.S32.HI R5, RZ, 0x1f, R5 ;  /* 0x0000001fff057819 */ /* 0x000fe40000011405 */
[----:B-----5:R-:W-:-:S02]  /*0500*/  ISETP.NE.OR P0, PT, R0, RZ, !P0 ;  /* 0x000000ff0000720c */ /* 0x020fc40004705670 */
[----:B------:R-:W-:Y:S02]  /*0510*/  LEA.HI R5, R5, R6, RZ, 0x2 ;  /* 0x0000000605057211 */ /* 0x000fe400078f10ff */
[----:B0-----:R-:W-:Y:S02]  /*0520*/  I2FP.F32.U32 R0, UR9 ;  /* 0x0000000900007c45 */ /* 0x001fe40008201000 */
[----:B------:R-:W-:-:S03]  /*0530*/  LOP3.LUT R5, R5, 0xfffffffc, RZ, 0xc0, !PT ;  /* 0xfffffffc05057812 */ /* 0x000fc600078ec0ff */
[----:B------:R-:W-:Y:S01]  /*0540*/  FMUL R7, R0, UR4 ;  /* 0x0000000400077c20 */ /* 0x000fe20008400000 */
[----:B------:R-:W-:Y:S01]  /*0550*/  ULDC UR4, c[0x0][0x154] ;  /* 0x0000550000047ab9 */ /* 0x000fe20000000800 */
[----:B------:R-:W-:Y:S02]  /*0560*/  IMAD.IADD R5, R6, 0x1, -R5 ;  /* 0x0000000106057824 */ /* 0x000fe400078e0a05 */
[----:B------:R-:W-:Y:S01]  /*0570*/  VOTEU.ALL UP0, P0 ;  /* 0x00000000003f7886 */ /* 0x000fe20000000000 */
[----:B------:R-:W-:Y:S01]  /*0580*/  VOTEU.ALL UP1, P0 ;  /* 0x00000000003f7886 */ /* 0x000fe20000020000 */
[----:B------:R-:W0:Y:S01]  /*0590*/  F2I.U32.TRUNC.NTZ R7, R7 ;  /* 0x0000000700077305 */ /* 0x000e22000020f000 */
[----:B------:R-:W-:Y:S01]  /*05a0*/  IMAD R5, R8, 0x4, R5 ;  /* 0x0000000408057824 */ /* 0x000fe200078e0205 */
[----:B-1----:R-:W-:Y:S01]  /*05b0*/  I2FP.F32.U32 R8, R2 ;  /* 0x0000000200087245 */ /* 0x002fe20000201000 */
[----:B------:R-:W1:Y:S01]  /*05c0*/  @!UP0 S2UR UR7, SR_CgaCtaId ;  /* 0x00000000000789c3 */ /* 0x000e620000008800 */
[----:B------:R-:W-:-:S02]  /*05d0*/  @!UP0 UMOV UR6, 0x400 ;  /* 0x0000040000068882 */ /* 0x000fc40000000000 */
[----:B------:R-:W-:Y:S01]  /*05e0*/  SHF.R.S32.HI R0, RZ, 0x1f, R5 ;  /* 0x0000001fff007819 */ /* 0x000fe20000011405 */
[----:B------:R-:W-:Y:S01]  /*05f0*/  FMUL R8, R8, UR4 ;  /* 0x0000000408087c20 */ /* 0x000fe20008400000 */
[----:B------:R-:W-:Y:S02]  /*0600*/  UMOV UR4, 0x20 ;  /* 0x0000002000047882 */ /* 0x000fe40000000000 */
[----:B------:R-:W-:Y:S01]  /*0610*/  LEA.HI R0, R0, R5, RZ, 0x2 ;  /* 0x0000000500007211 */ /* 0x000fe200078f10ff */
[----:B------:R-:W-:-:S04]  /*0620*/  @!UP0 UIADD3 UR4, -UR4, 0x100000, URZ ;  /* 0x0010000004048890 */ /* 0x000fc8000fffe13f */
[----:B------:R-:W-:Y:S02]  /*0630*/  @!UP0 USHF.L.U32 UR5, UR4, 0xb, URZ ;  /* 0x0000000b04058899 */ /* 0x000fe4000800063f */
[----:B------:R-:W-:Y:S01]  /*0640*/  @!UP0 USHF.L.U32 UR4, UR4, 0x1, URZ ;  /* 0x0000000104048899 */ /* 0x000fe2000800063f */
[----:B------:R-:W5:Y:S01]  /*0650*/  F2I.U32.TRUNC.NTZ R8, R8 ;  /* 0x0000000800087305 */ /* 0x000f62000020f000 */
[----:B------:R-:W-:Y:S01]  /*0660*/  LOP3.LUT R6, R0, 0xfffffffc, RZ, 0xc0, !PT ;  /* 0xfffffffc00067812 */ /* 0x000fe200078ec0ff */
[----:B0-----:R-:W-:-:S04]  /*0670*/  IMAD.MOV R10, RZ, RZ, -R7 ;  /* 0x000000ffff0a7224 */ /* 0x001fc800078e0a07 */
[----:B--2---:R-:W-:Y:S02]  /*0680*/  IMAD R0, R9, R10, UR9 ;  /* 0x0000000909007e24 */ /* 0x004fe4000f8e020a */
[C---:B------:R-:W-:Y:S02]  /*0690*/  IMAD.IADD R7, R5.reuse, 0x1, -R6 ;  /* 0x0000000105077824 */ /* 0x040fe400078e0a06 */
[----:B------:R-:W-:-:S03]  /*06a0*/  IMAD.SHL.U32 R6, R5, 0x4, RZ ;  /* 0x0000000405067824 */ /* 0x000fc600078e00ff */
[----:B------:R-:W-:Y:S01]  /*06b0*/  ISETP.NE.AND P2, PT, R7, R0, PT ;  /* 0x000000000700720c */ /* 0x000fe20003f45270 */
[----:B-1----:R-:W-:Y:S01]  /*06c0*/  @!UP0 ULEA UR6, UR7, UR6, 0x18 ;  /* 0x0000000607068291 */ /* 0x002fe2000f8ec03f */
[----:B------:R-:W-:Y:S01]  /*06d0*/  LOP3.LUT R13, R5, 0xc, R6, 0x78, !PT ;  /* 0x0000000c050d7812 */ /* 0x000fe200078e7806 */
[----:B-----5:R-:W-:Y:S01]  /*06e0*/  IMAD.MOV R12, RZ, RZ, -R8 ;  /* 0x000000ffff0c7224 */ /* 0x020fe200078e0a08 */
[----:B------:R-:W0:Y:S01]  /*06f0*/  LDC R7, c[0x0][0x140] ;  /* 0x00005000ff077b82 */ /* 0x000e220000000800 */
[----:B------:R-:W-:Y:S01]  /*0700*/  VOTEU.ALL UP0, P0 ;  /* 0x00000000003f7886 */ /* 0x000fe20000000000 */
[----:B------:R-:W-:Y:S01]  /*0710*/  LOP3.LUT P0, RZ, R4, 0x7, RZ, 0xc0, !PT ;  /* 0x0000000704ff7812 */ /* 0x000fe2000780c0ff */
[----:B---3--:R-:W-:Y:S01]  /*0720*/  IMAD R6, R11, R12, R2 ;  /* 0x0000000c0b067224 */ /* 0x008fe200078e0202 */
[----:B------:R1:W-:Y:S01]  /*0730*/  STL [R1+0x74], R13 ;  /* 0x0000740d01007387 */ /* 0x0003e20000100800 */
[----:B------:R-:W-:Y:S01]  /*0740*/  IMAD.MOV.U32 R4, RZ, RZ, 0x1 ;  /* 0x00000001ff047424 */ /* 0x000fe200078e00ff */
[----:B------:R-:W-:-:S03]  /*0750*/  ISETP.LT.U32.AND P0, PT, R13, 0x4, !P0 ;  /* 0x000000040d00780c */ /* 0x000fc60004701070 */
[----:B------:R-:W-:Y:S01]  /*0760*/  @P2 SHF.R.S32.HI R5, RZ, 0x1f, R13 ;  /* 0x0000001fff052819 */ /* 0x000fe2000001140d */
[----:B------:R-:W2:Y:S02]  /*0770*/  FENCE.VIEW.ASYNC.S ;  /* 0x00000000000073c6 */ /* 0x000ea40000000000 */
[----:B--2---:R1:W2:Y:S01]  /*0780*/  @!UP0 SYNCS.EXCH.64 URZ, [UR6+0x50], UR4 ;  /* 0x00005004063f85b2 */ /* 0x0042a20008000100 */
[----:B------:R-:W-:-:S04]  /*0790*/  @P2 LEA.HI R5, R5, R13, RZ, 0x2 ;  /* 0x0000000d05052211 */ /* 0x000fc800078f10ff */
[----:B------:R-:W-:-:S04]  /*07a0*/  @P2 SHF.R.S32.HI R5, RZ, 0x2, R5 ;  /* 0x00000002ff052819 */ /* 0x000fc80000011405 */
[----:B------:R-:W-:Y:S02]  /*07b0*/  @P2 ISETP.NE.AND P3, PT, R5, R6, PT ;  /* 0x000000060500220c */ /* 0x000fe40003f65270 */
[----:B------:R-:W-:Y:S02]  /*07c0*/  SEL R5, RZ, 0x1, !P0 ;  /* 0x00000001ff057807 */ /* 0x000fe40004000000 */
[----:B------:R-:W-:Y:S01]  /*07d0*/  @P2 SEL R4, RZ, 0x1, P3 ;  /* 0x00000001ff042807 */ /* 0x000fe20001800000 */
[----:B------:R1:W3:Y:S01]  /*07e0*/  @!UP1 SYNCS.EXCH.64 URZ, [UR6+0x58], UR4 ;  /* 0x00005804063f95b2 */ /* 0x0002e20008000100 */
[----:B0-----:R-:W-:Y:S01]  /*07f0*/  ISETP.EQ.U32.AND P5, PT, R7, 0x1, PT ;  /* 0x000000010700780c */ /* 0x001fe20003fa2070 */
[----:B------:R-:W-:Y:S01]  /*0800*/  NOP ;  /* 0x0000000000007918 */ /* 0x000fe20000000000 */
[----:B------:R-:W-:-:S05]  /*0810*/  LOP3.LUT R4, R4, R5, RZ, 0xc0, !PT ;  /* 0x0000000504047212 */ /* 0x000fca00078ec0ff */
[----:B------:R1:W-:Y:S06]  /*0820*/  STL [R1+0x70], R4 ;  /* 0x0000700401007387 */ /* 0x0003ec0000100800 */
[----:B--23--:R-:W-:Y:S05]  /*0830*/  @!P5 BRA `(.L_x_3) ;  /* 0x000000000008d947 */ /* 0x00cfea0003800000 */
[----:B----4-:R-:W-:Y:S01]  /*0840*/  UCGABAR_ARV ;  /* 0x00000000000079c7 */ /* 0x010fe20008000000 */
[----:B------:R-:W-:Y:S05]  /*0850*/  BRA `(.L_x_4) ;  /* 0x0000000000047947 */ /* 0x000fea0003800000 */
.L_x_3:
[----:B----4-:R-:W-:Y:S01]  /*0860*/  NOP ;  /* 0x0000000000007918 */ /* 0x010fe20000000000 */
.L_x_4:
[----:B------:R-:W0:Y:S01]  /*0870*/  LDC R3, c[0x0][0x65c] ;  /* 0x00019700ff037b82 */ /* 0x000e220000000800 */
[----:B-1----:R-:W-:Y:S02]  /*0880*/  IMAD.U32 R4, RZ, RZ, UR9 ;  /* 0x00000009ff047e24 */ /* 0x002fe4000f8e00ff */
[----:B------:R-:W-:Y:S01]  /*0890*/  IMAD.MOV.U32 R5, RZ, RZ, RZ ;  /* 0x000000ffff057224 */ /* 0x000fe200078e00ff */
[----:B0-----:R-:W-:-:S13]  /*08a0*/  ISETP.NE.AND P4, PT, R3, 0x1, PT ;  /* 0x000000010300780c */ /* 0x001fda0003f85270 */
[----:B------:R-:W0:Y:S01]  /*08b0*/  @P4 LDC R7, c[0x0][0x10] ;  /* 0x00000400ff074b82 */ /* 0x000e220000000800 */
[----:B------:R-:W-:Y:S02]  /*08c0*/  @P4 IMAD.MOV.U32 R3, RZ, RZ, RZ ;  /* 0x000000ffff034224 */ /* 0x000fe400078e00ff */
[----:B------:R-:W-:-:S05]  /*08d0*/  @P4 IMAD.MOV.U32 R13, RZ, RZ, RZ ;  /* 0x000000ffff0d4224 */ /* 0x000fca00078e00ff */
[----:B------:R-:W1:Y:S01]  /*08e0*/  @!P4 LDC R9, c[0x0][0xc] ;  /* 0x00000300ff09cb82 */ /* 0x000e620000000800 */
[----:B0-----:R-:W-:-:S04]  /*08f0*/  @P4 IMAD.WIDE.U32 R6, R7, UR9, R2 ;  /* 0x0000000907064c25 */ /* 0x001fc8000f8e0002 */
[----:B------:R-:W-:Y:S02]  /*0900*/  @P4 IMAD.MOV.U32 R19, RZ, RZ, R6 ;  /* 0x000000ffff134224 */ /* 0x000fe400078e0006 */
[----:B------:R-:W-:Y:S02]  /*0910*/  @P4 IMAD.IADD R23, R7, 0x1, R13 ;  /* 0x0000000107174824 */ /* 0x000fe400078e020d */
[----:B-1----:R-:W-:-:S04]  /*0920*/  @!P4 IMAD.WIDE.U32 R4, R2, R9, R4 ;  /* 0x000000090204c225 */ /* 0x002fc800078e0004 */
[----:B------:R-:W-:Y:S02]  /*0930*/  @!P4 IMAD.MOV.U32 R19, RZ, RZ, R4 ;  /* 0x000000ffff13c224 */ /* 0x000fe400078e0004 */
[----:B------:R-:W-:-:S03]  /*0940*/  @!P4 IMAD.MOV.U32 R23, RZ, RZ, R5 ;  /* 0x000000ffff17c224 */ /* 0x000fc600078e0005 */
[----:B------:R0:W-:Y:S04]  /*0950*/  STL [R1+0x7c], R19 ;  /* 0x00007c1301007387 */ /* 0x0001e80000100800 */
[----:B------:R0:W-:Y:S01]  /*0960*/  STL [R1+0x78], R23 ;  /* 0x0000781701007387 */ /* 0x0001e20000100800 */
[----:B------:R-:W-:Y:S05]  /*0970*/  @!P5 BRA `(.L_x_5) ;  /* 0x00000000000cd947 */ /* 0x000fea0003800000 */
[----:B------:R-:W-:Y:S01]  /*0980*/  UCGABAR_WAIT ;  /* 0x0000000000007dc7 */ /* 0x000fe20008000000 */
[----:B------:R-:W-:Y:S01]  /*0990*/  CCTL.IVALL ;  /* 0x00000000ff00798f */ /* 0x000fe20002000000 */
[----:B------:R-:W-:Y:S05]  /*09a0*/  BRA `(.L_x_6) ;  /* 0x0000000000047947 */ /* 0x000fea0003800000 */
.L_x_5:
[----:B------:R-:W-:Y:S06]  /*09b0*/  BAR.SYNC.DEFER_BLOCKING 0x0 ;  /* 0x0000000000007b1d */ /* 0x000fec0000010000 */
.L_x_6:
[----:B------:R-:W-:Y:S05]  /*09c0*/  @!P1 BRA `(.L_x_7) ;  /* 0x000000e400989947 */ /* 0x000fea0003800000 */
[----:B------:R-:W-:-:S06]  /*09d0*/  UISETP.GT.U32.AND UP0, UPT, UR10, 0x1, UPT ;  /* 0x000000010a00788c */ /* 0x000fcc000bf04070 */
[----:B------:R-:W-:-:S13]  /*09e0*/  PLOP3.LUT P0, PT, PT, PT, UP0, 0x80, 0x0 ;  /* 0x000000000000781c */ /* 0x000fda0003f0f008 */
[----:B------:R-:W-:Y:S05]  /*09f0*/  @P0 EXIT ;  /* 0x000000000000094d */ /* 0x000fea0003800000 */
[----:B------:R-:W-:Y:S01]  /*0a00*/  IMAD.MOV.U32 R6, RZ, RZ, -0x1 ;  /* 0xffffffffff067424 */ /* 0x000fe200078e00ff */
[----:B------:R-:W-:Y:S01]  /*0a10*/  ULDC.64 UR4, c[0x0][0x650] ;  /* 0x0001940000047ab9 */ /* 0x000fe20000000a00 */
[----:B------:R-:W-:Y:S01]  /*0a20*/  IMAD.MOV.U32 R5, RZ, RZ, -0x1 ;  /* 0xffffffffff057424 */ /* 0x000fe200078e00ff */
[----:B------:R-:W-:Y:S01]  /*0a30*/  ISETP.GE.U32.AND P0, PT, R19, UR4, PT ;  /* 0x0000000413007c0c */ /* 0x000fe2000bf06070 */
[----:B------:R-:W-:Y:S01]  /*0a40*/  UMOV UR12, 0xffffffff ;  /* 0xffffffff000c7882 */ /* 0x000fe20000000000 */
[----:B------:R1:W-:Y:S01]  /*0a50*/  STL [R1+0x84], R6 ;  /* 0x0000840601007387 */ /* 0x0003e20000100800 */
[----:B------:R-:W-:Y:S02]  /*0a60*/  PRMT R4, RZ, 0x7610, R4 ;  /* 0x00007610ff047816 */ /* 0x000fe40000000004 */
[----:B------:R-:W-:Y:S01]  /*0a70*/  ISETP.GE.U32.AND.EX P0, PT, R23, UR5, PT, P0 ;  /* 0x0000000517007c0c */ /* 0x000fe2000bf06100 */
[----:B------:R1:W-:-:S12]  /*0a80*/  STL [R1+0x80], R5 ;  /* 0x0000800501007387 */ /* 0x0003d80000100800 */
[----:B-1----:R-:W-:Y:S05]  /*0a90*/  @P0 BRA `(.L_x_8) ;  /* 0x0000000400380947 */ /* 0x002fea0003800000 */
[----:B------:R-:W1:Y:S01]  /*0aa0*/  LDC.64 R14, c[0x0][0x628] ;  /* 0x00018a00ff0e7b82 */ /* 0x000e620000000a00 */
[----:B------:R-:W-:Y:S02]  /*0ab0*/  IMAD.MOV.U32 R4, RZ, RZ, R19 ;  /* 0x000000ffff047224 */ /* 0x000fe400078e0013 */
[----:B------:R-:W-:-:S05]  /*0ac0*/  IMAD.MOV.U32 R5, RZ, RZ, R23 ;  /* 0x000000ffff057224 */ /* 0x000fca00078e0017 */
[----:B------:R-:W2:Y:S08]  /*0ad0*/  LDC R10, c[0x0][0x630] ;  /* 0x00018c00ff0a7b82 */ /* 0x000eb00000000800 */
[----:B------:R-:W3:Y:S01]  /*0ae0*/  LDC.64 R16, c[0x0][0x620] ;  /* 0x00018800ff107b82 */ /* 0x000ee20000000a00 */
[----:B-1----:R-:W-:-:S04]  /*0af0*/  ISETP.NE.U32.AND P0, PT, R14, RZ, PT ;  /* 0x000000ff0e00720c */ /* 0x002fc80003f05070 */
[----:B------:R-:W-:-:S13]  /*0b00*/  ISETP.NE.AND.EX P0, PT, R15, RZ, PT, P0 ;  /* 0x000000ff0f00720c */ /* 0x000fda0003f05300 */
[----:B--23--:R-:W-:Y:S05]  /*0b10*/  @!P0 BRA `(.L_x_9) ;  /* 0x0000000000288947 */ /* 0x00cfea0003800000 */
[----:B------:R-:W1:Y:S02]  /*0b20*/  LDC R9, c[0x0][0x634] ;  /* 0x00018d00ff097b82 */ /* 0x000e640000000800 */
[----:B-1----:R-:W-:-:S05]  /*0b30*/  IADD3 R9, P0, R19, R9, RZ ;  /* 0x0000000913097210 */ /* 0x002fca0007f1e0ff */
[----:B------:R-:W-:-:S04]  /*0b40*/  IMAD.X R13, RZ, RZ, R23, P0 ;  /* 0x000000ffff0d7224 */ /* 0x000fc800000e0617 */
[----:B------:R-:W-:-:S04]  /*0b50*/  IMAD.WIDE.U32 R4, R13, R14, RZ ;  /* 0x0000000e0d047225 */ /* 0x000fc800078e00ff */
[----:B------:R-:W-:-:S04]  /*0b60*/  IMAD.WIDE.U32 R6, P0, R9, R15, R4 ;  /* 0x0000000f09067225 */ /* 0x000fc80007800004 */
[----:B------:R-:W-:-:S04]  /*0b70*/  IMAD.WIDE.U32 R4, R9, R14, RZ ;  /* 0x0000000e09047225 */ /* 0x000fc800078e00ff */
[----:B------:R-:W-:Y:S01]  /*0b80*/  IMAD.X R9, RZ, RZ, RZ, P0 ;  /* 0x000000ffff097224 */ /* 0x000fe200000e06ff */
[----:B------:R-:W-:Y:S01]  /*0b90*/  IADD3 RZ, P0, R5, R6, RZ ;  /* 0x0000000605ff7210 */ /* 0x000fe20007f1e0ff */
[----:B------:R-:W-:-:S04]  /*0ba0*/  IMAD.MOV.U32 R8, RZ, RZ, R7 ;  /* 0x000000ffff087224 */ /* 0x000fc800078e0007 */
[----:B------:R-:W-:-:S08]  /*0bb0*/  IMAD.WIDE.U32.X R4, R13, R15, R8, P0 ;  /* 0x0000000f0d047225 */ /* 0x000fd000000e0408 */
.L_x_9:
[----:B------:R-:W1:Y:S01]  /*0bc0*/  LDC.64 R20, c[0x0][0x640] ;  /* 0x00019000ff147b82 */ /* 0x000e620000000a00 */
[-C--:B------:R-:W-:Y:S01]  /*0bd0*/  SHF.R.U64 R22, R4, R10.reuse, R5 ;  /* 0x0000000a04167219 */ /* 0x080fe20000001205 */
[----:B------:R-:W-:Y:S01]  /*0be0*/  IMAD.MOV.U32 R4, RZ, RZ, R19 ;  /* 0x000000ffff047224 */ /* 0x000fe200078e0013 */
[----:B------:R-:W-:Y:S01]  /*0bf0*/  SHF.R.U32.HI R3, RZ, R10, R5 ;  /* 0x0000000aff037219 */ /* 0x000fe20000011605 */
[----:B------:R-:W-:Y:S01]  /*0c00*/  IMAD.MOV.U32 R5, RZ, RZ, R23 ;  /* 0x000000ffff057224 */ /* 0x000fe200078e0017 */
[----:B------:R-:W-:Y:S01]  /*0c10*/  IADD3 R7, P0, RZ, -R22, RZ ;  /* 0x80000016ff077210 */ /* 0x000fe20007f1e0ff */
[----:B0-----:R-:W-:Y:S02]  /*0c20*/  IMAD R23, R11, R12, R2 ;  /* 0x0000000c0b177224 */ /* 0x001fe400078e0202 */
[----:B------:R-:W0:Y:S01]  /*0c30*/  LDC R8, c[0x0][0x618] ;  /* 0x00018600ff087b82 */ /* 0x000e220000000800 */
[----:B------:R-:W-:Y:S02]  /*0c40*/  IMAD.MOV.U32 R11, RZ, RZ, 0x1 ;  /* 0x00000001ff0b7424 */ /* 0x000fe400078e00ff */
[----:B------:R-:W-:-:S02]  /*0c50*/  IMAD.X R3, RZ, RZ, ~R3, P0 ;  /* 0x000000ffff037224 */ /* 0x000fc400000e0e03 */
[----:B------:R-:W-:-:S03]  /*0c60*/  IMAD.WIDE.U32 R4, R7, R16, R4 ;  /* 0x0000001007047225 */ /* 0x000fc600078e0004 */
[----:B------:R-:W2:Y:S01]  /*0c70*/  LDC R14, c[0x0][0x608] ;  /* 0x00018200ff0e7b82 */ /* 0x000ea20000000800 */
[----:B------:R-:W-:-:S04]  /*0c80*/  IMAD R6, R3, R16, RZ ;  /* 0x0000001003067224 */ /* 0x000fc800078e02ff */
[----:B------:R-:W-:-:S03]  /*0c90*/  IMAD R3, R7, R17, R6 ;  /* 0x0000001107037224 */ /* 0x000fc600078e0206 */
[----:B------:R-:W3:Y:S01]  /*0ca0*/  LDC R18, c[0x0][0x658] ;  /* 0x00019600ff127b82 */ /* 0x000ee20000000800 */
[----:B------:R-:W-:Y:S01]  /*0cb0*/  IMAD.IADD R3, R5, 0x1, R3 ;  /* 0x0000000105037824 */ /* 0x000fe200078e0203 */
[----:B-1----:R-:W-:Y:S01]  /*0cc0*/  ISETP.NE.U32.AND P0, PT, R20, RZ, PT ;  /* 0x000000ff1400720c */ /* 0x002fe20003f05070 */
[----:B------:R-:W-:-:S03]  /*0cd0*/  IMAD.MOV.U32 R5, RZ, RZ, -0x1 ;  /* 0xffffffffff057424 */ /* 0x000fc600078e00ff */
[----:B------:R-:W-:Y:S02]  /*0ce0*/  ISETP.NE.AND.EX P0, PT, R21, RZ, PT, P0 ;  /* 0x000000ff1500720c */ /* 0x000fe40003f05300 */
[----:B------:R-:W1:Y:S01]  /*0cf0*/  LDC R13, c[0x0][0x600] ;  /* 0x00018000ff0d7b82 */ /* 0x000e620000000800 */
[-CC-:B0-----:R-:W-:Y:S02]  /*0d00*/  SHF.R.U64 R10, R4, R8.reuse, R3.reuse ;  /* 0x00000008040a7219 */ /* 0x181fe40000001203 */
[----:B------:R-:W-:-:S05]  /*0d10*/  SHF.R.U32.HI R3, RZ, R8, R3 ;  /* 0x00000008ff037219 */ /* 0x000fca0000011603 */
[----:B------:R-:W0:Y:S01]  /*0d20*/  LDC R15, c[0x0][0x648] ;  /* 0x00019200ff0f7b82 */ /* 0x000e220000000800 */
[-CC-:B--2---:R-:W-:Y:S02]  /*0d30*/  SHF.R.U64 R19, R10, R14.reuse, R3.reuse ;  /* 0x0000000e0a137219 */ /* 0x184fe40000001203 */
[----:B------:R-:W-:-:S05]  /*0d40*/  SHF.R.U32.HI R3, RZ, R14, R3 ;  /* 0x0000000eff037219 */ /* 0x000fca0000011603 */
[----:B------:R-:W2:Y:S01]  /*0d50*/  LDC R17, c[0x0][0x638] ;  /* 0x00018e00ff117b82 */ /* 0x000ea20000000800 */
[-C--:B---3--:R-:W-:Y:S02]  /*0d60*/  SHF.L.U32 R2, R5, R18.reuse, RZ ;  /* 0x0000001205027219 */ /* 0x088fe400000006ff */
[--C-:B------:R-:W-:Y:S02]  /*0d70*/  SHF.R.U64 R12, R19, R18, R3.reuse ;  /* 0x00000012130c7219 */ /* 0x100fe40000001203 */
[----:B------:R-:W-:Y:S02]  /*0d80*/  LOP3.LUT R8, RZ, R2, RZ, 0x33, !PT ;  /* 0x00000002ff087212 */ /* 0x000fe400078e33ff */
[----:B------:R-:W-:Y:S01]  /*0d90*/  SHF.R.U32.HI R3, RZ, R18, R3 ;  /* 0x00000012ff037219 */ /* 0x000fe20000011603 */
[----:B------:R-:W3:Y:S01]  /*0da0*/  LDC R16, c[0x0][0x610] ;  /* 0x00018400ff107b82 */ /* 0x000ee20000000800 */
[----:B------:R-:W-:Y:S01]  /*0db0*/  IMAD.MOV.U32 R2, RZ, RZ, R12 ;  /* 0x000000ffff027224 */ /* 0x000fe200078e000c */
[----:B------:R-:W-:Y:S06]  /*0dc0*/  @!P0 BRA `(.L_x_10) ;  /* 0x0000000000288947 */ /* 0x000fec0003800000 */
[----:B------:R-:W4:Y:S02]  /*0dd0*/  LDC R7, c[0x0][0x64c] ;  /* 0x00019300ff077b82 */ /* 0x000f240000000800 */
[----:B----4-:R-:W-:-:S05]  /*0de0*/  IADD3 R7, P0, R12, R7, RZ ;  /* 0x000000070c077210 */ /* 0x010fca0007f1e0ff */
        /* <DEDUP_REMOVED lines=8> */
.L_x_10:
[----:B0-----:R-:W-:Y:S01]  /*0e70*/  SHF.R.U64 R4, R2, R15, R3 ;  /* 0x0000000f02047219 */ /* 0x001fe20000001203 */
[----:B-1----:R-:W-:Y:S01]  /*0e80*/  VIADD R5, R13, 0xffffffff ;  /* 0xffffffff0d057836 */ /* 0x002fe20000000000 */
[----:B------:R-:W-:Y:S02]  /*0e90*/  SHF.L.U32 R2, R11, R18, RZ ;  /* 0x000000120b027219 */ /* 0x000fe400000006ff */
[----:B------:R-:W-:Y:S01]  /*0ea0*/  LOP3.LUT R3, R19, R8, RZ, 0xc0, !PT ;  /* 0x0000000813037212 */ /* 0x000fe200078ec0ff */
[----:B------:R-:W-:Y:S01]  /*0eb0*/  IMAD.MOV R6, RZ, RZ, -R4 ;  /* 0x000000ffff067224 */ /* 0x000fe200078e0a04 */
[----:B------:R-:W-:Y:S02]  /*0ec0*/  SEL R0, R0, R23, !P4 ;  /* 0x0000001700007207 */ /* 0x000fe40006000000 */
[----:B------:R-:W-:Y:S01]  /*0ed0*/  LOP3.LUT R5, R10, R5, RZ, 0xc0, !PT ;  /* 0x000000050a057212 */ /* 0x000fe200078ec0ff */
[----:B------:R-:W-:Y:S01]  /*0ee0*/  IMAD R3, R2, R4, R3 ;  /* 0x0000000402037224 */ /* 0x000fe200078e0203 */
[----:B------:R-:W-:Y:S01]  /*0ef0*/  R2UR UR12, R22 ;  /* 0x00000000160c72ca */ /* 0x000fe200000e0000 */
[----:B--2---:R-:W-:-:S02]  /*0f00*/  IMAD R2, R6, R17, R12 ;  /* 0x0000001106027224 */ /* 0x004fc400078e020c */
[----:B---3--:R-:W-:Y:S02]  /*0f10*/  IMAD R0, R3, R16, R0 ;  /* 0x0000001003007224 */ /* 0x008fe400078e0200 */
[----:B------:R-:W-:Y:S02]  /*0f20*/  IMAD R3, R2, R13, R5 ;  /* 0x0000000d02037224 */ /* 0x000fe400078e0205 */
[----:B------:R-:W-:-:S03]  /*0f30*/  IMAD.MOV.U32 R4, RZ, RZ, 0x1 ;  /* 0x00000001ff047424 */ /* 0x000fc600078e00ff */
[----:B------:R-:W-:Y:S02]  /*0f40*/  SEL R2, R3, R0, !P4 ;  /* 0x0000000003027207 */ /* 0x000fe40006000000 */
[----:B------:R-:W-:-:S03]  /*0f50*/  SEL R0, R0, R3, !P4 ;  /* 0x0000000300007207 */ /* 0x000fc60006000000 */
[----:B------:R1:W-:Y:S04]  /*0f60*/  STL [R1+0x80], R2 ;  /* 0x0000800201007387 */ /* 0x0003e80000100800 */
[----:B------:R1:W-:Y:S02]  /*0f70*/  STL [R1+0x84], R0 ;  /* 0x0000840001007387 */ /* 0x0003e40000100800 */
.L_x_8:
[----:B------:R-:W-:-:S08]  /*0f80*/  NOP ;  /* 0x0000000000007918 */ /* 0x000fd00000000000 */
[----:B------:R-:W2:Y:S02]  /*0f90*/  USETMAXREG.TRY_ALLOC.CTAPOOL UP0, 0xe8 ;  /* 0x000000e8000079c8 */ /* 0x000ea40008000600 */
[----:B--2---:R-:W-:-:S13]  /*0fa0*/  PLOP3.LUT P0, PT, PT, PT, UP0, 0x80, 0x0 ;  /* 0x000000000000781c */ /* 0x004fda0003f0f008 */
[----:B------:R-:W-:Y:S05]  /*0fb0*/  @!P0 BRA `(.L_x_8) ;  /* 0xfffffffc00f08947 */ /* 0x000fea000383ffff */
[----:B------:R-:W-:Y:S01]  /*0fc0*/  ULDC.64 UR4, c[0x0][0x598] ;  /* 0x0001660000047ab9 */ /* 0x000fe20000000a00 */
[----:B------:R-:W-:Y:S01]  /*0fd0*/  ULDC.64 UR14, c[0x0][0x208] ;  /* 0x00008200000e7ab9 */ /* 0x000fe20000000a00 */
[----:B------:R-:W-:-:S04]  /*0fe0*/  ISETP.NE.U32.AND P0, PT, RZ, UR4, PT ;  /* 0x00000004ff007c0c */ /* 0x000fc8000bf05070 */
[----:B------:R-:W-:-:S13]  /*0ff0*/  ISETP.NE.AND.EX P0, PT, RZ, UR5, PT, P0 ;  /* 0x00000005ff007c0c */ /* 0x000fda000bf05300 */
[----:B------:R-:W-:Y:S05]  /*1000*/  @!P0 BRA `(.L_x_11) ;  /* 0x0000000000208947 */ /* 0x000fea0003800000 */
[----:B-1----:R-:W1:Y:S02]  /*1010*/  LDC.64 R2, c[0x0][0x598] ;  /* 0x00016600ff027b82 */ /* 0x002e640000000a00 */
[----:B-1----:R-:W2:Y:S02]  /*1020*/  LDG.E.64 R2, desc[UR14][R2.64] ;  /* 0x0000000e02027981 */ /* 0x002ea4000c1e1b00 */
[----:B--2---:R-:W-:-:S04]  /*1030*/  ISETP.NE.U32.AND P0, PT, R2, RZ, PT ;  /* 0x000000ff0200720c */ /* 0x004fc80003f05070 */
[----:B------:R-:W-:-:S13]  /*1040*/  ISETP.NE.AND.EX P0, PT, R3, RZ, PT, P0 ;  /* 0x000000ff0300720c */ /* 0x000fda0003f05300 */
[----:B------:R-:W-:Y:S05]  /*1050*/  @!P0 BRA `(.L_x_11) ;  /* 0x00000000000c8947 */ /* 0x000fea0003800000 */
[----:B------:R-:W2:Y:S02]  /*1060*/  LD.E R2, desc[UR14][R2.64] ;  /* 0x0000000e02027980 */ /* 0x000ea4000c101900 */
[----:B--2---:R-:W-:Y:S01]  /*1070*/  R2UR UR20, R2 ;  /* 0x00000000021472ca */ /* 0x004fe200000e0000 */
[----:B------:R-:W-:-:S14]  /*1080*/  BRA `(.L_x_12) ;  /* 0x0000000000247947 */ /* 0x000fdc0003800000 */
.L_x_11:
[----:B------:R-:W-:Y:S02]  /*1090*/  ULDC.64 UR4, c[0x0][0x588] ;  /* 0x0001620000047ab9 */ /* 0x000fe40000000a00 */
[----:B------:R-:W-:-:S04]  /*10a0*/  ISETP.NE.U32.AND P0, PT, RZ, UR4, PT ;  /* 0x00000004ff007c0c */ /* 0x000fc8000bf05070 */
[----:B------:R-:W-:-:S13]  /*10b0*/  ISETP.NE.AND.EX P0, PT, RZ, UR5, PT, P0 ;  /* 0x00000005ff007c0c */ /* 0x000fda000bf05300 */
[----:B------:R-:W-:Y:S05]  /*10c0*/  @!P0 BRA `(.L_x_13) ;  /* 0x0000000000108947 */ /* 0x000fea0003800000 */
[----:B-1----:R-:W1:Y:S02]  /*10d0*/  LDC.64 R2, c[0x0][0x588] ;  /* 0x00016200ff027b82 */ /* 0x002e640000000a00 */
[----:B-1----:R-:W2:Y:S02]  /*10e0*/  LDG.E R2, desc[UR14][R2.64] ;  /* 0x0000000e02027981 */ /* 0x002ea4000c1e1900 */
[----:B--2---:R-:W-:Y:S01]  /*10f0*/  R2UR UR20, R2 ;  /* 0x00000000021472ca */ /* 0x004fe200000e0000 */
[----:B------:R-:W-:-:S14]  /*1100*/  BRA `(.L_x_12) ;  /* 0x0000000000047947 */ /* 0x000fdc0003800000 */
.L_x_13:
[----:B------:R-:W-:-:S05]  /*1110*/  ULDC UR20, c[0x0][0x580] ;  /* 0x0001600000147ab9 */ /* 0x000fca0000000800 */
.L_x_12:
[----:B------:R-:W-:Y:S02]  /*1120*/  ULDC.64 UR4, c[0x0][0x5a0] ;  /* 0x0001680000047ab9 */ /* 0x000fe40000000a00 */
        /* <DEDUP_REMOVED lines=11> */
.L_x_14:
        /* <DEDUP_REMOVED lines=8> */
.L_x_16:
[----:B------:R-:W-:-:S05]  /*1260*/  ULDC UR21, c[0x0][0x584] ;  /* 0x0001610000157ab9 */ /* 0x000fca0000000800 */
.L_x_15:
[----:B------:R-:W-:-:S13]  /*1270*/  LOP3.LUT P0, RZ, R4, 0xff, RZ, 0xc0, !PT ;  /* 0x000000ff04ff7812 */ /* 0x000fda000780c0ff */
[----:B------:R-:W-:Y:S05]  /*1280*/  @!P0 EXIT ;  /* 0x000000000000894d */ /* 0x000fea0003800000 */
[----:B------:R-:W-:Y:S01]  /*1290*/  ULDC UR4, c[0x0][0x28c] ;  /* 0x0000a30000047ab9 */ /* 0x000fe20000000800 */
[----:B------:R-:W-:Y:S02]  /*12a0*/  ULOP3.LUT UR22, UR13, 0x1, URZ, 0xfc, !UPT ;  /* 0x000000010d167892 */ /* 0x000fe4000f8efc3f */
[----:B------:R-:W-:-:S04]  /*12b0*/  UIADD3 UR4, UR4, 0x7f, URZ ;  /* 0x0000007f04047890 */ /* 0x000fc8000fffe03f */
[----:B------:R-:W-:-:S04]  /*12c0*/  USHF.R.S32.HI UR5, URZ, 0x1f, UR4 ;  /* 0x0000001f3f057899 */ /* 0x000fc80008011404 */
[----:B------:R-:W-:-:S03]  /*12d0*/  ULEA.HI UR5, UR5, UR4, URZ, 0x7 ;  /* 0x0000000405057291 */ /* 0x000fc6000f8f383f */
[----:B------:R-:W-:Y:S01]  /*12e0*/  UMOV UR4, URZ ;  /* 0x0000003f00047c82 */ /* 0x000fe20008000000 */
[----:B------:R-:W-:-:S03]  /*12f0*/  USHF.R.S32.HI UR9, URZ, 0x7, UR5 ;  /* 0x000000073f097899 */ /* 0x000fc60008011405 */
[----:B------:R-:W-:-:S09]  /*1300*/  UMOV UR5, URZ ;  /* 0x0000003f00057c82 */ /* 0x000fd20008000000 */
.L_x_297:
[----:B-1----:R-:W1:Y:S01]  /*1310*/  S2R R0, SR_TID.X ;  /* 0x0000000000007919 */ /* 0x002e620000002100 */
[----:B--2---:R-:W2:Y:S01]  /*1320*/  S2UR UR18, SR_CgaCtaId ;  /* 0x00000000001279c3 */ /* 0x004ea20000008800 */
[----:B------:R-:W-:Y:S01]  /*1330*/  UMOV UR17, 0x400 ;  /* 0x0000040000117882 */ /* 0x000fe20000000000 */
[----:B------:R-:W-:Y:S01]  /*1340*/  UMOV UR6, URZ ;  /* 0x0000003f00067c82 */ /* 0x000fe20008000000 */
[----:B------:R-:W-:Y:S01]  /*1350*/  STL [R1+0x6c], RZ ;  /* 0x00006cff01007387 */ /* 0x000fe20000100800 */
[----:B------:R-:W-:Y:S01]  /*1360*/  UMOV UR7, URZ ;  /* 0x0000003f00077c82 */ /* 0x000fe20008000000 */
[----:B------:R-:W-:Y:S01]  /*1370*/  UMOV UR8, URZ ;  /* 0x0000003f00087c82 */ /* 0x000fe20008000000 */
[----:B------:R-:W-:Y:S01]  /*1380*/  UMOV UR23, UR5 ;  /* 0x0000000500177c82 */ /* 0x000fe20008000000 */
[----:B------:R-:W-:Y:S01]  /*1390*/  STL [R1+0x68], RZ ;  /* 0x000068ff01007387 */ /* 0x000fe20000100800 */
[----:B---3--:R-:W3:Y:S01]  /*13a0*/  LDC R2, c[0x0][0x28c] ;  /* 0x0000a300ff027b82 */ /* 0x008ee20000000800 */
[----:B------:R-:W-:Y:S01]  /*13b0*/  UMOV UR24, UR4 ;  /* 0x0000000400187c82 */ /* 0x000fe20008000000 */
[----:B------:R-:W-:Y:S01]  /*13c0*/  CS2R R4, SRZ ;  /* 0x0000000000047805 */ /* 0x000fe2000001ff00 */
[----:B------:R-:W-:Y:S01]  /*13d0*/  STL [R1+0x64], RZ ;  /* 0x000064ff01007387 */ /* 0x000fe20000100800 */
[----:B------:R-:W-:-:S02]  /*13e0*/  CS2R R6, SRZ ;  /* 0x0000000000067805 */ /* 0x000fc4000001ff00 */
[----:B------:R-:W-:Y:S02]  /*13f0*/  CS2R R8, SRZ ;  /* 0x0000000000087805 */ /* 0x000fe4000001ff00 */
[----:B------:R-:W-:Y:S01]  /*1400*/  CS2R R10, SRZ ;  /* 0x00000000000a7805 */ /* 0x000fe2000001ff00 */
[----:B------:R-:W-:Y:S01]  /*1410*/  STL [R1+0x60], RZ ;  /* 0x000060ff01007387 */ /* 0x000fe20000100800 */
[----:B------:R-:W-:Y:S02]  /*1420*/  CS2R R12, SRZ ;  /* 0x00000000000c7805 */ /* 0x000fe4000001ff00 */
[----:B------:R-:W-:Y:S02]  /*1430*/  CS2R R14, SRZ ;  /* 0x00000000000e7805 */ /* 0x000fe4000001ff00 */
[----:B------:R-:W-:Y:S01]  /*1440*/  CS2R R16, SRZ ;  /* 0x0000000000107805 */ /* 0x000fe2000001ff00 */
[----:B------:R-:W-:Y:S01]  /*1450*/  STL [R1+0x5c], RZ ;  /* 0x00005cff01007387 */ /* 0x000fe20000100800 */
[----:B0-----:R-:W-:-:S02]  /*1460*/  CS2R R18, SRZ ;  /* 0x0000000000127805 */ /* 0x001fc4000001ff00 */
[----:B------:R-:W-:Y:S02]  /*1470*/  CS2R R20, SRZ ;  /* 0x0000000000147805 */ /* 0x000fe4000001ff00 */
[----:B------:R-:W-:Y:S01]  /*1480*/  CS2R R22, SRZ ;  /* 0x0000000000167805 */ /* 0x000fe2000001ff00 */
[----:B------:R-:W-:Y:S01]  /*1490*/  STL [R1+0x58], RZ ;  /* 0x000058ff01007387 */ /* 0x000fe20000100800 */
[----:B------:R-:W-:Y:S02]  /*14a0*/  CS2R R152, SRZ ;  /* 0x0000000000987805 */ /* 0x000fe4000001ff00 */
[----:B------:R-:W-:Y:S02]  /*14b0*/  CS2R R154, SRZ ;  /* 0x00000000009a7805 */ /* 0x000fe4000001ff00 */
[----:B------:R-:W-:Y:S01]  /*14c0*/  CS2R R156, SRZ ;  /* 0x00000000009c7805 */ /* 0x000fe2000001ff00 */
[----:B------:R-:W-:Y:S01]  /*14d0*/  STL [R1+0x54], RZ ;  /* 0x000054ff01007387 */ /* 0x000fe20000100800 */
[----:B------:R-:W-:-:S02]  /*14e0*/  CS2R R158, SRZ ;  /* 0x00000000009e7805 */ /* 0x000fc4000001ff00 */
[----:B------:R-:W-:Y:S02]  /*14f0*/  CS2R R160, SRZ ;  /* 0x0000000000a07805 */ /* 0x000fe4000001ff00 */
[----:B------:R-:W-:Y:S02]  /*1500*/  CS2R R162, SRZ ;  /* 0x0000000000a27805 */ /* 0x000fe4000001ff00 */
[----:B-1----:R-:W-:Y:S01]  /*1510*/  LOP3.LUT R0, R0, 0x80, RZ, 0xc0, !PT ;  /* 0x0000008000007812 */ /* 0x002fe200078ec0ff */
[----:B------:R-:W-:Y:S01]  /*1520*/  STL [R1+0x50], RZ ;  /* 0x000050ff01007387 */ /* 0x000fe20000100800 */
[----:B---3--:R-:W-:Y:S02]  /*1530*/  ISETP.GE.AND P0, PT, R2, 0x1, PT ;  /* 0x000000010200780c */ /* 0x008fe40003f06270 */
[----:B------:R-:W-:Y:S02]  /*1540*/  CS2R R2, SRZ ;  /* 0x0000000000027805 */ /* 0x000fe4000001ff00 */
[----:B------:R-:W-:Y:S01]  /*1550*/  SHF.R.U32.HI R0, RZ, 0x7, R0 ;  /* 0x00000007ff007819 */ /* 0x000fe20000011600 */
        /* <DEDUP_REMOVED lines=8> */
[----:B------:R-:W0:Y:S01]  /*15e0*/  SHFL.IDX PT, R0, R0, RZ, 0x1f ;  /* 0x00001fff00007589 */ /* 0x000e2200000e0000 */
[----:B------:R-:W-:-:S02]  /*15f0*/  CS2R R176, SRZ ;  /* 0x0000000000b07805 */ /* 0x000fc4000001ff00 */
[----:B------:R-:W-:Y:S02]  /*1600*/  CS2R R178, SRZ ;  /* 0x0000000000b27805 */ /* 0x000fe4000001ff00 */
[----:B------:R-:W-:Y:S01]  /*1610*/  CS2R R180, SRZ ;  /* 0x0000000000b47805 */ /* 0x000fe2000001ff00 */
[----:B------:R1:W-:Y:S01]  /*1620*/  STL [R1+0x44], RZ ;  /* 0x000044ff01007387 */ /* 0x0003e20000100800 */
[----:B------:R-:W-:Y:S02]  /*1630*/  CS2R R182, SRZ ;  /* 0x0000000000b67805 */ /* 0x000fe4000001ff00 */
[----:B------:R-:W-:Y:S02]  /*1640*/  CS2R R184, SRZ ;  /* 0x0000000000b87805 */ /* 0x000fe4000001ff00 */
[----:B------:R-:W-:Y:S01]  /*1650*/  CS2R R186, SRZ ;  /* 0x0000000000ba7805 */ /* 0x000fe2000001ff00 */
[----:B------:R1:W-:Y:S01]  /*1660*/  STL [R1+0x40], RZ ;  /* 0x000040ff01007387 */ /* 0x0003e20000100800 */
        /* <DEDUP_REMOVED lines=14> */
[----:B------:R-:W-:Y:S02]  /*1750*/  CS2R R210, SRZ ;  /* 0x0000000000d27805 */ /* 0x000fe4000001ff00 */
[----:B0-----:R-:W-:Y:S01]  /*1760*/  R2UR UR10, R0 ;  /* 0x00000000000a72ca */ /* 0x001fe200000e0000 */
[----:B------:R1:W-:Y:S01]  /*1770*/  STL [R1+0x30], RZ ;  /* 0x000030ff01007387 */ /* 0x0003e20000100800 */
[----:B------:R-:W-:Y:S01]  /*1780*/  IMAD.MOV.U32 R0, RZ, RZ, RZ ;  /* 0x000000ffff007224 */ /* 0x000fe200078e00ff */
[----:B------:R-:W-:-:S02]  /*1790*/  CS2R R212, SRZ ;  /* 0x0000000000d47805 */ /* 0x000fc4000001ff00 */
[----:B------:R-:W-:Y:S01]  /*17a0*/  CS2R R214, SRZ ;  /* 0x0000000000d67805 */ /* 0x000fe2000001ff00 */
[----:B------:R1:W-:Y:S01]  /*17b0*/  STL [R1+0x2c], RZ ;  /* 0x00002cff01007387 */ /* 0x0003e20000100800 */
[----:B------:R-:W-:Y:S02]  /*17c0*/  CS2R R216, SRZ ;  /* 0x0000000000d87805 */ /* 0x000fe4000001ff00 */
[----:B------:R-:W-:Y:S02]  /*17d0*/  CS2R R218, SRZ ;  /* 0x0000000000da7805 */ /* 0x000fe4000001ff00 */
[----:B------:R-:W-:Y:S01]  /*17e0*/  CS2R R220, SRZ ;  /* 0x0000000000dc7805 */ /* 0x000fe2000001ff00 */
[----:B------:R1:W-:Y:S01]  /*17f0*/  STL [R1+0x28], RZ ;  /* 0x000028ff01007387 */ /* 0x0003e20000100800 */
[----:B------:R-:W-:Y:S02]  /*1800*/  CS2R R222, SRZ ;  /* 0x0000000000de7805 */ /* 0x000fe4000001ff00 */
[----:B------:R-:W-:-:S02]  /*1810*/  CS2R R224, SRZ ;  /* 0x0000000000e07805 */ /* 0x000fc4000001ff00 */
[----:B------:R-:W-:Y:S01]  /*1820*/  CS2R R226, SRZ ;  /* 0x0000000000e27805 */ /* 0x000fe2000001ff00 */
[----:B------:R1:W-:Y:S01]  /*1830*/  STL [R1+0x24], RZ ;  /* 0x000024ff01007387 */ /* 0x0003e20000100800 */
[----:B------:R-:W-:Y:S01]  /*1840*/  ULEA.HI UR11, UR10, UR10, URZ, 0x1 ;  /* 0x0000000a0a0b7291 */ /* 0x000fe2000f8f083f */
[----:B------:R-:W-:Y:S01]  /*1850*/  IMAD.MOV.U32 R228, RZ, RZ, RZ ;  /* 0x000000ffffe47224 */ /* 0x000fe200078e00ff */
[----:B------:R-:W-:Y:S01]  /*1860*/  CS2R R88, SRZ ;  /* 0x0000000000587805 */ /* 0x000fe2000001ff00 */
[----:B------:R1:W-:Y:S01]  /*1870*/  STL [R1+0x20], RZ ;  /* 0x000020ff01007387 */ /* 0x0003e20000100800 */
[----:B------:R-:W-:Y:S01]  /*1880*/  ULOP3.LUT UR16, UR11, 0x7fffe, URZ, 0xc0, !UPT ;  /* 0x0007fffe0b107892 */ /* 0x000fe2000f8ec03f */
[----:B------:R-:W-:Y:S01]  /*1890*/  CS2R R90, SRZ ;  /* 0x00000000005a7805 */ /* 0x000fe2000001ff00 */
[----:B--2---:R-:W-:Y:S01]  /*18a0*/  ULEA UR11, UR18, UR17, 0x18 ;  /* 0x00000011120b7291 */ /* 0x004fe2000f8ec03f */
[----:B------:R1:W-:Y:S01]  /*18b0*/  STL [R1+0x1c], RZ ;  /* 0x00001cff01007387 */ /* 0x0003e20000100800 */
[----:B------:R-:W-:Y:S01]  /*18c0*/  UIADD3 UR16, UR10, -UR16, URZ ;  /* 0x800000100a107290 */ /* 0x000fe2000fffe03f */
[----:B------:R-:W-:-:S02]  /*18d0*/  CS2R R92, SRZ ;  /* 0x00000000005c7805 */ /* 0x000fc4000001ff00 */
[----:B------:R-:W-:Y:S01]  /*18e0*/  CS2R R94, SRZ ;  /* 0x00000000005e7805 */ /* 0x000fe2000001ff00 */
[----:B------:R1:W-:Y:S01]  /*18f0*/  STL [R1+0x18], RZ ;  /* 0x000018ff01007387 */ /* 0x0003e20000100800 */
[----:B------:R-:W-:Y:S01]  /*1900*/  ULEA UR16, UR16, UR11, 0xd ;  /* 0x0000000b10107291 */ /* 0x000fe2000f8e683f */
[----:B------:R-:W-:Y:S02]  /*1910*/  CS2R R96, SRZ ;  /* 0x0000000000607805 */ /* 0x000fe4000001ff00 */
[----:B------:R-:W-:Y:S01]  /*1920*/  CS2R R98, SRZ ;  /* 0x0000000000627805 */ /* 0x000fe2000001ff00 */
[----:B------:R1:W-:Y:S01]  /*1930*/  STL [R1+0x14], RZ ;  /* 0x000014ff01007387 */ /* 0x0003e20000100800 */
[----:B------:R-:W-:Y:S01]  /*1940*/  UIADD3 UR16, UR16, 0x100, URZ ;  /* 0x0000010010107890 */ /* 0x000fe2000fffe03f */
[----:B------:R-:W-:Y:S02]  /*1950*/  CS2R R100, SRZ ;  /* 0x0000000000647805 */ /* 0x000fe4000001ff00 */
[----:B------:R-:W-:Y:S01]  /*1960*/  CS2R R102, SRZ ;  /* 0x0000000000667805 */ /* 0x000fe2000001ff00 */
[----:B------:R1:W-:Y:S01]  /*1970*/  STL [R1+0x10], RZ ;  /* 0x000010ff01007387 */ /* 0x0003e20000100800 */
[----:B------:R-:W-:Y:S01]  /*1980*/  USHF.R.U32.HI UR10, URZ, 0x4, UR16 ;  /* 0x000000043f0a7899 */ /* 0x000fe20008011610 */
[----:B------:R-:W-:-:S02]  /*1990*/  CS2R R104, SRZ ;  /* 0x0000000000687805 */ /* 0x000fc4000001ff00 */
[----:B------:R-:W-:Y:S01]  /*19a0*/  CS2R R106, SRZ ;  /* 0x00000000006a7805 */ /* 0x000fe2000001ff00 */
[----:B------:R1:W-:Y:S01]  /*19b0*/  STL [R1+0xc], RZ ;  /* 0x00000cff01007387 */ /* 0x0003e20000100800 */
[----:B------:R-:W-:Y:S01]  /*19c0*/  ULOP3.LUT UR10, UR10, 0x3fff, URZ, 0xc0, !UPT ;  /* 0x00003fff0a0a7892 */ /* 0x000fe2000f8ec03f */
        /* <DEDUP_REMOVED lines=10> */
[----:B------:R1:W-:Y:S01]  /*1a70*/  STL [R1], RZ ;  /* 0x000000ff01007387 */ /* 0x0003e20000100800 */
[----:B------:R-:W-:Y:S02]  /*1a80*/  CS2R R124, SRZ ;  /* 0x00000000007c7805 */ /* 0x000fe4000001ff00 */
[----:B------:R-:W-:Y:S02]  /*1a90*/  CS2R R126, SRZ ;  /* 0x00000000007e7805 */ /* 0x000fe4000001ff00 */
[----:B------:R-:W-:Y:S02]  /*1aa0*/  CS2R R128, SRZ ;  /* 0x0000000000807805 */ /* 0x000fe4000001ff00 */
[----:B------:R-:W-:-:S02]  /*1ab0*/  CS2R R130, SRZ ;  /* 0x0000000000827805 */ /* 0x000fc4000001ff00 */
[----:B------:R-:W-:Y:S02]  /*1ac0*/  CS2R R132, SRZ ;  /* 0x0000000000847805 */ /* 0x000fe4000001ff00 */
[----:B------:R-:W-:Y:S02]  /*1ad0*/  CS2R R134, SRZ ;  /* 0x0000000000867805 */ /* 0x000fe4000001ff00 */
        /* <DEDUP_REMOVED lines=9> */
[----:B----4-:R-:W-:-:S02]  /*1b70*/  CS2R R26, SRZ ;  /* 0x00000000001a7805 */ /* 0x010fc4000001ff00 */
        /* <DEDUP_REMOVED lines=29> */
[----:B------:R-:W-:Y:S01]  /*1d50*/  CS2R R86, SRZ ;  /* 0x0000000000567805 */ /* 0x000fe2000001ff00 */
[----:B-1----:R-:W-:Y:S06]  /*1d60*/  @!P0 BRA `(.L_x_17) ;  /* 0x0000001000c08947 */ /* 0x002fec0003800000 */
[----:B------:R-:W-:-:S06]  /*1d70*/  UISETP.NE.AND UP0, UPT, UR22, 0x3, UPT ;  /* 0x000000031600788c */ /* 0x000fcc000bf05270 */
[----:B------:R-:W-:-:S13]  /*1d80*/  PLOP3.LUT P1, PT, PT, PT, UP0, 0x80, 0x0 ;  /* 0x000000000000781c */ /* 0x000fda0003f2f008 */
[----:B------:R-:W-:Y:S05]  /*1d90*/  @!P1 BRA `(.L_x_18) ;  /* 0x0000000000049947 */ /* 0x000fea0003800000 */
[----:B------:R-:W-:Y:S01]  /*1da0*/  BPT.TRAP 0x1 ;  /* 0x000000040000795c */ /* 0x000fe20000300000 */
.L_x_18:
[----:B------:R-:W-:Y:S01]  /*1db0*/  ULEA UR6, UR5, UR11, 0x3 ;  /* 0x0000000b05067291 */ /* 0x000fe2000f8e183f */
[----:B------:R-:W-:-:S05]  /*1dc0*/  IMAD.U32 R0, RZ, RZ, UR4 ;  /* 0x00000004ff007e24 */ /* 0x000fca000f8e00ff */
[----:B------:R-:W-:-:S04]  /*1dd0*/  SHF.L.U32 R0, R0, 0x1f, RZ ;  /* 0x0000001f00007819 */ /* 0x000fc800000006ff */
[----:B------:R0:W1:Y:S01]  /*1de0*/  SYNCS.PHASECHK.TRANS64.TRYWAIT P0, [UR6], R0 ;  /* 0x00000000ff0075a7 */ /* 0x0000620008000146 */
[----:B------:R-:W-:Y:S05]  /*1df0*/  @!P1 BRA `(.L_x_19) ;  /* 0x0000000000049947 */ /* 0x000fea0003800000 */
[----:B------:R-:W-:Y:S01]  /*1e00*/  BPT.TRAP 0x1 ;  /* 0x000000040000795c */ /* 0x000fe20000300000 */
.L_x_19:
[----:B-1----:R-:W-:Y:S05]  /*1e10*/  @P0 BRA `(.L_x_20) ;  /* 0x0000000000080947 */ /* 0x002fea0003800000 */
[----:B------:R-:W1:Y:S02]  /*1e20*/  SYNCS.PHASECHK.TRANS64.TRYWAIT P0, [UR6], R0 ;  /* 0x00000000ff0075a7 */ /* 0x000e640008000146 */
[----:B-1----:R-:W-:Y:S05]  /*1e30*/  @!P0 BRA `(.L_x_21) ;  /* 0x000000e800188947 */ /* 0x002fea0003800000 */
.L_x_20:
[----:B------:R-:W-:Y:S01]  /*1e40*/  UIADD3 UR6, UR11, 0x20100, URZ ;  /* 0x000201000b067890 */ /* 0x000fe2000fffe03f */
[----:B------:R-:W-:Y:S01]  /*1e50*/  WARPGROUP.ARRIVE ;  /* 0x00000000000079c5 */ /* 0x000fe20000000000 */
[----:B------:R-:W-:Y:S01]  /*1e60*/  ULOP3.LUT UR7, UR10, 0x10000, URZ, 0xfc, !UPT ;  /* 0x000100000a077892 */ /* 0x000fe2000f8efc3f */
[----:B------:R2:W-:Y:S01]  /*1e70*/  STL [R1+0x6c], RZ ;  /* 0x00006cff01007387 */ /* 0x0005e20000100800 */
[----:B------:R-:W-:Y:S01]  /*1e80*/  USHF.R.U32.HI UR6, URZ, 0x4, UR6 ;  /* 0x000000043f067899 */ /* 0x000fe20008011606 */
[----:B01----:R-:W-:Y:S01]  /*1e90*/  IMAD.MOV.U32 R0, RZ, RZ, RZ ;  /* 0x000000ffff007224 */ /* 0x003fe200078e00ff */
[----:B------:R-:W-:Y:S01]  /*1ea0*/  ULEA UR7, UR5, UR7, 0xb ;  /* 0x0000000705077291 */ /* 0x000fe2000f8e583f */
[----:B------:R2:W-:Y:S01]  /*1eb0*/  STL [R1+0x68], RZ ;  /* 0x000068ff01007387 */ /* 0x0005e20000100800 */
[----:B------:R-:W-:Y:S01]  /*1ec0*/  ULOP3.LUT UR6, UR6, 0x3fff, URZ, 0xc0, !UPT ;  /* 0x00003fff06067892 */ /* 0x000fe2000f8ec03f */
[----:B------:R-:W-:Y:S01]  /*1ed0*/  CS2R R2, SRZ ;  /* 0x0000000000027805 */ /* 0x000fe2000001ff00 */
[----:B------:R-:W-:Y:S01]  /*1ee0*/  UMOV UR17, 0x40000040 ;  /* 0x4000004000117882 */ /* 0x000fe20000000000 */
[----:B------:R-:W-:Y:S01]  /*1ef0*/  UMOV UR19, 0x40000040 ;  /* 0x4000004000137882 */ /* 0x000fe20000000000 */
[----:B------:R-:W-:Y:S01]  /*1f00*/  ULOP3.LUT UR6, UR6, 0x10000, URZ, 0xfc, !UPT ;  /* 0x0001000006067892 */ /* 0x000fe2000f8efc3f */
[----:B------:R2:W-:Y:S01]  /*1f10*/  STL [R1+0x64], RZ ;  /* 0x000064ff01007387 */ /* 0x0005e20000100800 */
[----:B------:R-:W-:Y:S01]  /*1f20*/  UMOV UR16, UR7 ;  /* 0x0000000700107c82 */ /* 0x000fe20008000000 */
[----:B------:R-:W-:Y:S01]  /*1f30*/  CS2R R4, SRZ ;  /* 0x0000000000047805 */ /* 0x000fe2000001ff00 */
[----:B------:R-:W-:Y:S01]  /*1f40*/  ULEA UR8, UR5, UR6, 0xa ;  /* 0x0000000605087291 */ /* 0x000fe2000f8e503f */
[----:B------:R2:W-:Y:S01]  /*1f50*/  STL [R1+0x60], RZ ;  /* 0x000060ff01007387 */ /* 0x0005e20000100800 */
[----:B------:R-:W-:Y:S01]  /*1f60*/  CS2R R6, SRZ ;  /* 0x0000000000067805 */ /* 0x000fe2000001ff00 */
[----:B------:R-:W-:Y:S01]  /*1f70*/  UMOV UR6, 0x4 ;  /* 0x0000000400067882 */ /* 0x000fe20000000000 */
[----:B------:R-:W-:Y:S01]  /*1f80*/  CS2R R8, SRZ ;  /* 0x0000000000087805 */ /* 0x000fe2000001ff00 */
[----:B------:R2:W-:Y:S01]  /*1f90*/  STL [R1+0x5c], RZ ;  /* 0x00005cff01007387 */ /* 0x0005e20000100800 */
[----:B------:R-:W-:Y:S01]  /*1fa0*/  CS2R R10, SRZ ;  /* 0x00000000000a7805 */ /* 0x000fe2000001ff00 */
[----:B------:R-:W-:Y:S01]  /*1fb0*/  UMOV UR18, UR8 ;  /* 0x0000000800127c82 */ /* 0x000fe20008000000 */
[----:B------:R-:W-:Y:S01]  /*1fc0*/  CS2R R12, SRZ ;  /* 0x00000000000c7805 */ /* 0x000fe2000001ff00 */
[----:B------:R-:W-:Y:S01]  /*1fd0*/  QGMMA.64x128x32.F32.E5M2.E5M2 R88, gdesc[UR16], RZ, !UPT ;  /* 0x01e00000105879f3 */ /* 0x000fe2000c7038ff */
[----:B------:R-:W-:Y:S01]  /*1fe0*/  UIADD3 UR16, UR7, 0x400, URZ ;  /* 0x0000040007107890 */ /* 0x000fe2000fffe03f */
[----:B------:R2:W-:Y:S01]  /*1ff0*/  STL [R1+0x58], RZ ;  /* 0x000058ff01007387 */ /* 0x0005e20000100800 */
[----:B------:R-:W-:Y:S01]  /*2000*/  UMOV UR17, 0x40000040 ;  /* 0x4000004000117882 */ /* 0x000fe20000000000 */
[----:B------:R-:W-:-:S02]  /*2010*/  CS2R R14, SRZ ;  /* 0x00000000000e7805 */ /* 0x000fc4000001ff00 */
[----:B------:R-:W-:Y:S01]  /*2020*/  CS2R R16, SRZ ;  /* 0x0000000000107805 */ /* 0x000fe2000001ff00 */
[----:B------:R2:W-:Y:S01]  /*2030*/  STL [R1+0x54], RZ ;  /* 0x000054ff01007387 */ /* 0x0005e20000100800 */
[----:B------:R-:W-:Y:S02]  /*2040*/  CS2R R18, SRZ ;  /* 0x0000000000127805 */ /* 0x000fe4000001ff00 */
[----:B------:R-:W-:Y:S02]  /*2050*/  CS2R R20, SRZ ;  /* 0x0000000000147805 */ /* 0x000fe4000001ff00 */
[----:B------:R-:W-:Y:S01]  /*2060*/  CS2R R22, SRZ ;  /* 0x0000000000167805 */ /* 0x000fe2000001ff00 */
[----:B------:R2:W-:Y:S01]  /*2070*/  STL [R1+0x50], RZ ;  /* 0x000050ff01007387 */ /* 0x0005e20000100800 */
[----:B------:R-:W-:Y:S01]  /*2080*/  CS2R R152, SRZ ;  /* 0x0000000000987805 */ /* 0x000fe2000001ff00 */
[----:B------:R-:W-:Y:S01]  /*2090*/  QGMMA.64x128x32.F32.E5M2.E5M2 R24, gdesc[UR16], RZ, !UPT ;  /* 0x01e00000101879f3 */ /* 0x000fe2000c7038ff */
[----:B------:R-:W-:Y:S01]  /*20a0*/  UIADD3 UR16, UR7, 0x2, URZ ;  /* 0x0000000207107890 */ /* 0x000fe2000fffe03f */
[----:B------:R2:W-:Y:S01]  /*20b0*/  STL [R1+0x4c], RZ ;  /* 0x00004cff01007387 */ /* 0x0005e20000100800 */
[----:B------:R-:W-:Y:S01]  /*20c0*/  UIADD3 UR18, UR8, 0x2, URZ ;  /* 0x0000000208127890 */ /* 0x000fe2000fffe03f */
[----:B------:R-:W-:Y:S01]  /*20d0*/  CS2R R154, SRZ ;  /* 0x00000000009a7805 */ /* 0x000fe2000001ff00 */
[----:B------:R-:W-:Y:S01]  /*20e0*/  UMOV UR17, 0x40000040 ;  /* 0x4000004000117882 */ /* 0x000fe20000000000 */
[----:B------:R-:W-:Y:S01]  /*20f0*/  UMOV UR19, 0x40000040 ;  /* 0x4000004000137882 */ /* 0x000fe20000000000 */
        /* <DEDUP_REMOVED lines=49> */
[----:B------:R-:W-:-:S03]  /*2410*/  IMAD.MOV.U32 R228, RZ, RZ, RZ ;  /* 0x000000ffffe47224 */ /* 0x000fc600078e00ff */
[----:B------:R2:W-:Y:S04]  /*2420*/  STL [R1+0x14], RZ ;  /* 0x000014ff01007387 */ /* 0x0005e80000100800 */
[----:B------:R2:W-:Y:S04]  /*2430*/  STL [R1+0x10], RZ ;  /* 0x000010ff01007387 */ /* 0x0005e80000100800 */
[----:B------:R2:W-:Y:S04]  /*2440*/  STL [R1+0xc], RZ ;  /* 0x00000cff01007387 */ /* 0x0005e80000100800 */
[----:B------:R2:W-:Y:S04]  /*2450*/  STL [R1+0x8], RZ ;  /* 0x000008ff01007387 */ /* 0x0005e80000100800 */
[----:B------:R2:W-:Y:S04]  /*2460*/  STL [R1+0x4], RZ ;  /* 0x000004ff01007387 */ /* 0x0005e80000100800 */
[----:B------:R2:W-:Y:S01]  /*2470*/  STL [R1], RZ ;  /* 0x000000ff01007387 */ /* 0x0005e20000100800 */
[----:B------:R-:W-:Y:S01]  /*2480*/  QGMMA.64x128x32.F32.E5M2.E5M2 R88, gdesc[UR16], R88 ;  /* 0x01e00000105879f3 */ /* 0x000fe20008703858 */
[----:B------:R-:W-:Y:S01]  /*2490*/  UIADD3 UR16, UR7, 0x402, URZ ;  /* 0x0000040207107890 */ /* 0x000fe2000fffe03f */
[----:B------:R-:W-:-:S10]  /*24a0*/  UMOV UR17, 0x40000040 ;  /* 0x4000004000117882 */ /* 0x000fd40000000000 */
[----:B------:R-:W-:Y:S01]  /*24b0*/  QGMMA.64x128x32.F32.E5M2.E5M2 R24, gdesc[UR16], R24 ;  /* 0x01e00000101879f3 */ /* 0x000fe20008703818 */
[----:B------:R-:W-:Y:S02]  /*24c0*/  UIADD3 UR16, UR7, 0x4, URZ ;  /* 0x0000000407107890 */ /* 0x000fe4000fffe03f */
[----:B------:R-:W-:Y:S01]  /*24d0*/  UIADD3 UR18, UR8, 0x4, URZ ;  /* 0x0000000408127890 */ /* 0x000fe2000fffe03f */
[----:B------:R-:W-:Y:S01]  /*24e0*/  UMOV UR17, 0x40000040 ;  /* 0x4000004000117882 */ /* 0x000fe20000000000 */
[----:B------:R-:W-:-:S07]  /*24f0*/  UMOV UR19, 0x40000040 ;  /* 0x4000004000137882 */ /* 0x000fce0000000000 */
        /* <DEDUP_REMOVED lines=10> */
[----:B------:R-:W-:Y:S02]  /*25a0*/  UMOV UR17, 0x40000040 ;  /* 0x4000004000117882 */ /* 0x000fe40000000000 */
[----:B------:R-:W-:Y:S02]  /*25b0*/  ULDC UR7, c[0x0][0x50c] ;  /* 0x0001430000077ab9 */ /* 0x000fe40000000800 */
[----:B------:R-:W-:-:S04]  /*25c0*/  UISETP.NE.AND UP0, UPT, UR7, 0x4, UPT ;  /* 0x000000040700788c */ /* 0x000fc8000bf05270 */
[----:B------:R-:W-:Y:S02]  /*25d0*/  USEL UR7, URZ, 0x1, UP0 ;  /* 0x000000013f077887 */ /* 0x000fe40008000000 */
[----:B------:R-:W-:Y:S04]  /*25e0*/  QGMMA.64x128x32.F32.E5M2.E5M2 R24, gdesc[UR16], R24, gsb0 ;  /* 0x01e00000101879f3 */ /* 0x000fe80008003818 */
[----:B------:R-:W-:-:S13]  /*25f0*/  ISETP.NE.AND P0, PT, RZ, UR7, PT ;  /* 0x00000007ff007c0c */ /* 0x000fda000bf05270 */
[----:B--2---:R-:W-:Y:S05]  /*2600*/  @!P0 BRA `(.L_x_22) ;  /* 0x0000000800808947 */ /* 0x004fea0003800000 */
[----:B------:R-:W-:Y:S02]  /*2610*/  WARPGROUP.DEPBAR.LE gsb0, 0x0 ;  /* 0x00008000000079c5 */ /* 0x000fe40000010000 */
[----:B------:R-:W-:-:S01]  /*2620*/  FADD R227, RZ, R89 ;  /* 0x00000059ffe37221 */ /* 0x000fc20000000000 */
[----:B------:R-:W-:Y:S01]  /*2630*/  FADD R228, RZ, R88 ;  /* 0x00000058ffe47221 */ /* 0x000fe20000000000 */
[----:B------:R-:W-:-:S01]  /*2640*/  FADD R226, RZ, R90 ;  /* 0x0000005affe27221 */ /* 0x000fc20000000000 */
[----:B------:R-:W-:Y:S01]  /*2650*/  FADD R225, RZ, R91 ;  /* 0x0000005bffe17221 */ /* 0x000fe20000000000 */
[----:B------:R-:W-:-:S01]  /*2660*/  FADD R224, RZ, R92 ;  /* 0x0000005cffe07221 */ /* 0x000fc20000000000 */
[----:B------:R0:W-:Y:S01]  /*2670*/  STL [R1+0x88], R227 ;  /* 0x000088e301007387 */ /* 0x0001e20000100800 */
[----:B------:R-:W-:-:S01]  /*2680*/  FADD R223, RZ, R93 ;  /* 0x0000005dffdf7221 */ /* 0x000fc20000000000 */
[----:B------:R-:W-:Y:S01]  /*2690*/  FADD R222, RZ, R94 ;  /* 0x0000005effde7221 */ /* 0x000fe20000000000 */
[----:B------:R-:W-:-:S01]  /*26a0*/  FADD R221, RZ, R95 ;  /* 0x0000005fffdd7221 */ /* 0x000fc20000000000 */
[----:B------:R-:W-:Y:S01]  /*26b0*/  FADD R220, RZ, R96 ;  /* 0x00000060ffdc7221 */ /* 0x000fe20000000000 */
[----:B------:R-:W-:-:S01]  /*26c0*/  FADD R219, RZ, R97 ;  /* 0x00000061ffdb7221 */ /* 0x000fc20000000000 */
[----:B------:R-:W-:Y:S01]  /*26d0*/  FADD R218, RZ, R98 ;  /* 0x00000062ffda7221 */ /* 0x000fe20000000000 */
[----:B------:R-:W-:-:S01]  /*26e0*/  FADD R217, RZ, R99 ;  /* 0x00000063ffd97221 */ /* 0x000fc20000000000 */
[----:B------:R-:W-:Y:S01]  /*26f0*/  FADD R216, RZ, R100 ;  /* 0x00000064ffd87221 */ /* 0x000fe20000000000 */
[----:B------:R-:W-:-:S01]  /*2700*/  FADD R215, RZ, R101 ;  /* 0x00000065ffd77221 */ /* 0x000fc20000000000 */
[----:B0-----:R-:W-:Y:S01]  /*2710*/  FADD R227, RZ, R60 ;  /* 0x0000003cffe37221 */ /* 0x001fe20000000000 */
[----:B------:R-:W-:-:S01]  /*2720*/  FADD R214, RZ, R102 ;  /* 0x00000066ffd67221 */ /* 0x000fc20000000000 */
[----:B------:R-:W-:Y:S01]  /*2730*/  FADD R213, RZ, R103 ;  /* 0x00000067ffd57221 */ /* 0x000fe20000000000 */
[----:B------:R-:W-:-:S01]  /*2740*/  FADD R212, RZ, R104 ;  /* 0x00000068ffd47221 */ /* 0x000fc20000000000 */
[----:B------:R-:W-:Y:S01]  /*2750*/  FADD R211, RZ, R105 ;  /* 0x00000069ffd37221 */ /* 0x000fe20000000000 */
[----:B------:R0:W-:Y:S01]  /*2760*/  STL [R1], R227 ;  /* 0x000000e301007387 */ /* 0x0001e20000100800 */
        /* <DEDUP_REMOVED lines=94> */
[----:B0-----:R-:W-:-:S05]  /*2d50*/  FADD R227, RZ, R67 ;  /* 0x00000043ffe37221 */ /* 0x001fca0000000000 */
[----:B------:R0:W-:Y:S02]  /*2d60*/  STL [R1+0x1c], R227 ;  /* 0x00001ce301007387 */ /* 0x0001e40000100800 */
        /* <DEDUP_REMOVED lines=39> */
[----:B------:R0:W-:Y:S04]  /*2fe0*/  STL [R1+0x6c], R227 ;  /* 0x00006ce301007387 */ /* 0x0001e80000100800 */
[----:B0-----:R0:W5:Y:S01]  /*2ff0*/  LDL.LU R227, [R1+0x88] ;  /* 0x0000880001e37983 */ /* 0x0011620000300800 */
[----:B------:R-:W-:-:S05]  /*3000*/  UMOV UR6, URZ ;  /* 0x0000003f00067c82 */ /* 0x000fca0008000000 */
.L_x_22:
[----:B------:R-:W-:Y:S01]  /*3010*/  UIADD3 UR23, UR5, 0x1, URZ ;  /* 0x0000000105177890 */ /* 0x000fe2000fffe03f */
[----:B------:R-:W-:-:S03]  /*3020*/  UMOV UR8, 0x1 ;  /* 0x0000000100087882 */ /* 0x000fc60000000000 */
[----:B------:R-:W-:-:S04]  /*3030*/  UISETP.NE.AND UP0, UPT, UR23, 0x4, UPT ;  /* 0x000000041700788c */ /* 0x000fc8000bf05270 */
[----:B------:R-:W-:Y:S02]  /*3040*/  USEL UR24, URZ, 0x1, UP0 ;  /* 0x000000013f187887 */ /* 0x000fe40008000000 */
[----:B------:R-:W-:Y:S02]  /*3050*/  USEL UR23, UR23, URZ, UP0 ;  /* 0x0000003f17177287 */ /* 0x000fe40008000000 */
[----:B------:R-:W-:-:S12]  /*3060*/  ULOP3.LUT UR24, UR4, UR24, URZ, 0x3c, !UPT ;  /* 0x0000001804187292 */ /* 0x000fd8000f8e3c3f */
.L_x_17:
[----:B------:R-:W-:-:S04]  /*3070*/  UISETP.LT.AND UP0, UPT, UR9, 0x1, UPT ;  /* 0x000000010900788c */ /* 0x000fc8000bf01270 */
[----:B------:R-:W-:-:S04]  /*3080*/  USEL UR16, UR9, 0x1, UP0 ;  /* 0x0000000109107887 */ /* 0x000fc80008000000 */
[----:B------:R-:W-:-:S04]  /*3090*/  UIADD3 UR26, UR9, -UR16, URZ ;  /* 0x80000010091a7290 */ /* 0x000fc8000fffe03f */
[----:B------:R-:W-:-:S06]  /*30a0*/  UISETP.GE.AND UP0, UPT, UR26, 0x1, UPT ;  /* 0x000000011a00788c */ /* 0x000fcc000bf06270 */
[----:B------:R-:W-:-:S13]  /*30b0*/  PLOP3.LUT P0, PT, PT, PT, UP0, 0x80, 0x0 ;  /* 0x000000000000781c */ /* 0x000fda0003f0f008 */
[----:B------:R-:W-:Y:S05]  /*30c0*/  @!P0 BRA `(.L_x_23) ;  /* 0x0000001000fc8947 */ /* 0x000fea0003800000 */
[----:B------:R-:W-:Y:S01]  /*30d0*/  UMOV UR25, UR5 ;  /* 0x0000000500197c82 */ /* 0x000fe20008000000 */
[----:B------:R-:W-:-:S05]  /*30e0*/  ULDC UR27, c[0x0][0x50c] ;  /* 0x00014300001b7ab9 */ /* 0x000fca0000000800 */
.L_x_31:
[----:B------:R-:W-:-:S06]  /*30f0*/  UISETP.NE.AND UP0, UPT, UR22, 0x3, UPT ;  /* 0x000000031600788c */ /* 0x000fcc000bf05270 */
[----:B------:R-:W-:-:S13]  /*3100*/  PLOP3.LUT P1, PT, PT, PT, UP0, 0x80, 0x0 ;  /* 0x000000000000781c */ /* 0x000fda0003f2f008 */
[----:B-----5:R-:W-:Y:S05]  /*3110*/  @!P1 BRA `(.L_x_24) ;  /* 0x0000000000049947 */ /* 0x020fea0003800000 */
[----:B------:R-:W-:Y:S01]  /*3120*/  BPT.TRAP 0x1 ;  /* 0x000000040000795c */ /* 0x000fe20000300000 */
.L_x_24:
[----:B------:R-:W1:Y:S01]  /*3130*/  S2UR UR16, SR_CgaCtaId ;  /* 0x00000000001079c3 */ /* 0x000e620000008800 */
[----:B------:R-:W-:Y:S01]  /*3140*/  UMOV UR11, 0x400 ;  /* 0x00000400000b7882 */ /* 0x000fe20000000000 */
[----:B------:R-:W-:-:S05]  /*3150*/  IMAD.U32 R229, RZ, RZ, UR24 ;  /* 0x00000018ffe57e24 */ /* 0x000fca000f8e00ff */
[----:B------:R-:W-:Y:S01]  /*3160*/  SHF.L.U32 R229, R229, 0x1f, RZ ;  /* 0x0000001fe5e57819 */ /* 0x000fe200000006ff */
[----:B-1----:R-:W-:-:S04]  /*3170*/  ULEA UR11, UR16, UR11, 0x18 ;  /* 0x0000000b100b7291 */ /* 0x002fc8000f8ec03f */
[----:B------:R-:W-:-:S09]  /*3180*/  ULEA UR16, UR23, UR11, 0x3 ;  /* 0x0000000b17107291 */ /* 0x000fd2000f8e183f */
[----:B------:R1:W2:Y:S01]  /*3190*/  SYNCS.PHASECHK.TRANS64.TRYWAIT P0, [UR16], R229 ;  /* 0x000000e5ff0075a7 */ /* 0x0002a20008000150 */
[----:B------:R-:W-:Y:S05]  /*31a0*/  @!P1 BRA `(.L_x_25) ;  /* 0x0000000000049947 */ /* 0x000fea0003800000 */
[----:B------:R-:W-:Y:S01]  /*31b0*/  BPT.TRAP 0x1 ;  /* 0x000000040000795c */ /* 0x000fe20000300000 */
.L_x_25:
[----:B--2---:R-:W-:Y:S05]  /*31c0*/  @P0 BRA `(.L_x_26) ;  /* 0x0000000000080947 */ /* 0x004fea0003800000 */
[----:B------:R-:W2:Y:S02]  /*31d0*/  SYNCS.PHASECHK.TRANS64.TRYWAIT P0, [UR16], R229 ;  /* 0x000000e5ff0075a7 */ /* 0x000ea40008000150 */
[----:B--2---:R-:W-:Y:S05]  /*31e0*/  @!P0 BRA `(.L_x_27) ;  /* 0x000000d400448947 */ /* 0x004fea0003800000 */
.L_x_26:
[----:B------:R-:W-:Y:S01]  /*31f0*/  UIADD3 UR16, UR11, 0x20100, URZ ;  /* 0x000201000b107890 */ /* 0x000fe2000fffe03f */
[----:B------:R-:W-:Y:S01]  /*3200*/  WARPGROUP.ARRIVE ;  /* 0x00000000000079c5 */ /* 0x000fe20000000000 */
[----:B------:R-:W-:Y:S02]  /*3210*/  UISETP.NE.AND UP0, UPT, UR7, URZ, UPT ;  /* 0x0000003f0700728c */ /* 0x000fe4000bf05270 */
[----:B------:R-:W-:Y:S02]  /*3220*/  USHF.R.U32.HI UR16, URZ, 0x4, UR16 ;  /* 0x000000043f107899 */ /* 0x000fe40008011610 */
[----:B------:R-:W-:Y:S02]  /*3230*/  USEL UR8, UR8, URZ, !UP0 ;  /* 0x0000003f08087287 */ /* 0x000fe4000c000000 */
[----:B------:R-:W-:Y:S02]  /*3240*/  ULOP3.LUT UR16, UR16, 0x3fff, URZ, 0xc0, !UPT ;  /* 0x00003fff10107892 */ /* 0x000fe4000f8ec03f */
[----:B------:R-:W-:-:S02]  /*3250*/  UISETP.NE.U32.AND UP0, UPT, UR8, URZ, UPT ;  /* 0x0000003f0800728c */ /* 0x000fc4000bf05070 */
[----:B------:R-:W-:Y:S02]  /*3260*/  ULOP3.LUT UR7, UR10, 0x10000, URZ, 0xfc, !UPT ;  /* 0x000100000a077892 */ /* 0x000fe4000f8efc3f */
[----:B------:R-:W-:Y:S02]  /*3270*/  ULOP3.LUT UR8, UR16, 0x10000, URZ, 0xfc, !UPT ;  /* 0x0001000010087892 */ /* 0x000fe4000f8efc3f */
[----:B------:R-:W-:Y:S02]  /*3280*/  ULEA UR7, UR23, UR7, 0xb ;  /* 0x0000000717077291 */ /* 0x000fe4000f8e583f */
[----:B------:R-:W-:Y:S01]  /*3290*/  ULEA UR8, UR23, UR8, 0xa ;  /* 0x0000000817087291 */ /* 0x000fe2000f8e503f */
[----:B------:R-:W-:Y:S01]  /*32a0*/  UMOV UR17, 0x40000040 ;  /* 0x4000004000117882 */ /* 0x000fe20000000000 */
[----:B------:R-:W-:Y:S01]  /*32b0*/  UMOV UR19, 0x40000040 ;  /* 0x4000004000137882 */ /* 0x000fe20000000000 */
[----:B------:R-:W-:Y:S02]  /*32c0*/  UIADD3 UR6, UR6, 0x4, URZ ;  /* 0x0000000406067890 */ /* 0x000fe4000fffe03f */
[----:B------:R-:W-:-:S02]  /*32d0*/  UMOV UR16, UR7 ;  /* 0x0000000700107c82 */ /* 0x000fc40008000000 */
[----:B------:R-:W-:Y:S02]  /*32e0*/  UMOV UR18, UR8 ;  /* 0x0000000800127c82 */ /* 0x000fe40008000000 */
[----:B------:R-:W-:Y:S01]  /*32f0*/  QGMMA.64x128x32.F32.E5M2.E5M2 R88, gdesc[UR16], R88, UP0 ;  /* 0x01e00000105879f3 */ /* 0x000fe2000bf03858 */
[----:B------:R-:W-:Y:S01]  /*3300*/  UIADD3 UR16, UR7, 0x400, URZ ;  /* 0x0000040007107890 */ /* 0x000fe2000fffe03f */
[----:B------:R-:W-:-:S10]  /*3310*/  UMOV UR17, 0x40000040 ;  /* 0x4000004000117882 */ /* 0x000fd40000000000 */
[----:B------:R-:W-:Y:S01]  /*3320*/  QGMMA.64x128x32.F32.E5M2.E5M2 R24, gdesc[UR16], R24, UP0 ;  /* 0x01e00000101879f3 */ /* 0x000fe2000bf03818 */
[----:B------:R-:W-:Y:S02]  /*3330*/  UIADD3 UR16, UR7, 0x2, URZ ;  /* 0x0000000207107890 */ /* 0x000fe4000fffe03f */
[----:B------:R-:W-:Y:S01]  /*3340*/  UIADD3 UR18, UR8, 0x2, URZ ;  /* 0x0000000208127890 */ /* 0x000fe2000fffe03f */
[----:B------:R-:W-:Y:S01]  /*3350*/  UMOV UR17, 0x40000040 ;  /* 0x4000004000117882 */ /* 0x000fe20000000000 */
[----:B------:R-:W-:Y:S01]  /*3360*/  UMOV UR19, 0x40000040 ;  /* 0x4000004000137882 */ /* 0x000fe20000000000 */
[----:B------:R-:W-:-:S06]  /*3370*/  UISETP.NE.AND UP0, UPT, UR6, UR27, UPT ;  /* 0x0000001b0600728c */ /* 0x000fcc000bf05270 */
        /* <DEDUP_REMOVED lines=18> */
[----:B------:R-:W-:Y:S01]  /*34a0*/  UMOV UR17, 0x40000040 ;  /* 0x4000004000117882 */ /* 0x000fe20000000000 */
[----:B------:R-:W-:-:S06]  /*34b0*/  USEL UR7, URZ, 0x1, UP0 ;  /* 0x000000013f077887 */ /* 0x000fcc0008000000 */
[----:B------:R-:W-:-:S03]  /*34c0*/  ISETP.NE.AND P0, PT, RZ, UR7, PT ;  /* 0x00000007ff007c0c */ /* 0x000fc6000bf05270 */
[----:B------:R-:W-:Y:S03]  /*34d0*/  QGMMA.64x128x32.F32.E5M2.E5M2 R24, gdesc[UR16], R24, gsb0 ;  /* 0x01e00000101879f3 */ /* 0x000fe60008003818 */
[----:B------:R-:W-:-:S07]  /*34e0*/  WARPGROUP.DEPBAR.LE gsb0, 0x1 ;  /* 0x00008000000079c5 */ /* 0x000fce0000010100 */
[----:B------:R-:W-:Y:S05]  /*34f0*/  @!P0 BRA `(.L_x_28) ;  /* 0x0000000c00708947 */ /* 0x000fea0003800000 */
[----:B------:R-:W-:Y:S02]  /*3500*/  WARPGROUP.DEPBAR.LE gsb0, 0x0 ;  /* 0x00008000000079c5 */ /* 0x000fe40000010000 */
[----:B-----5:R-:W-:-:S01]  /*3510*/  FADD R227, R89, R227 ;  /* 0x000000e359e37221 */ /* 0x020fc20000000000 */
[----:B------:R-:W-:Y:S01]  /*3520*/  FADD R226, R90, R226 ;  /* 0x000000e25ae27221 */ /* 0x000fe20000000000 */
[----:B------:R-:W-:-:S01]  /*3530*/  FADD R225, R91, R225 ;  /* 0x000000e15be17221 */ /* 0x000fc20000000000 */
[----:B------:R-:W-:Y:S01]  /*3540*/  FADD R224, R92, R224 ;  /* 0x000000e05ce07221 */ /* 0x000fe20000000000 */
[----:B------:R-:W-:-:S01]  /*3550*/  FADD R223, R93, R223 ;  /* 0x000000df5ddf7221 */ /* 0x000fc20000000000 */
[----:B------:R2:W-:Y:S01]  /*3560*/  STL [R1+0x88], R227 ;  /* 0x000088e301007387 */ /* 0x0005e20000100800 */
[----:B------:R-:W-:-:S01]  /*3570*/  FADD R222, R94, R222 ;  /* 0x000000de5ede7221 */ /* 0x000fc20000000000 */
[----:B------:R-:W-:Y:S01]  /*3580*/  FADD R221, R95, R221 ;  /* 0x000000dd5fdd7221 */ /* 0x000fe20000000000 */
[----:B------:R-:W-:-:S01]  /*3590*/  FADD R220, R96, R220 ;  /* 0x000000dc60dc7221 */ /* 0x000fc20000000000 */
[----:B------:R-:W-:Y:S01]  /*35a0*/  FADD R219, R97, R219 ;  /* 0x000000db61db7221 */ /* 0x000fe20000000000 */
[----:B------:R-:W-:-:S01]  /*35b0*/  FADD R218, R98, R218 ;  /* 0x000000da62da7221 */ /* 0x000fc20000000000 */
[----:B------:R-:W-:Y:S01]  /*35c0*/  FADD R217, R99, R217 ;  /* 0x000000d963d97221 */ /* 0x000fe20000000000 */
[----:B------:R-:W-:-:S01]  /*35d0*/  FADD R216, R100, R216 ;  /* 0x000000d864d87221 */ /* 0x000fc20000000000 */
[----:B------:R-:W-:Y:S01]  /*35e0*/  FADD R215, R101, R215 ;  /* 0x000000d765d77221 */ /* 0x000fe20000000000 */
[----:B------:R-:W-:-:S01]  /*35f0*/  FADD R214, R102, R214 ;  /* 0x000000d666d67221 */ /* 0x000fc20000000000 */
[----:B--2---:R-:W2:Y:S01]  /*3600*/  LDL.LU R227, [R1+0x28] ;  /* 0x0000280001e37983 */ /* 0x004ea20000300800 */
[----:B------:R-:W-:-:S01]  /*3610*/  FADD R213, R103, R213 ;  /* 0x000000d567d57221 */ /* 0x000fc20000000000 */
[----:B------:R-:W-:Y:S01]  /*3620*/  FADD R212, R104, R212 ;  /* 0x000000d468d47221 */ /* 0x000fe20000000000 */
[----:B------:R-:W-:-:S01]  /*3630*/  FADD R211, R105, R211 ;  /* 0x000000d369d37221 */ /* 0x000fc20000000000 */
[----:B------:R3:W-:Y:S01]  /*3640*/  STL [R1+0x8c], R226 ;  /* 0x00008ce201007387 */ /* 0x0007e20000100800 */
[----:B------:R-:W-:-:S03]  /*3650*/  FADD R228, R88, R228 ;  /* 0x000000e458e47221 */ /* 0x000fc60000000000 */
[----:B---3--:R-:W3:Y:S04]  /*3660*/  LDL.LU R226, [R1+0x24] ;  /* 0x0000240001e27983 */ /* 0x008ee80000300800 */
[----:B------:R4:W-:Y:S04]  /*3670*/  STL [R1+0x90], R225 ;  /* 0x000090e101007387 */ /* 0x0009e80000100800 */
[----:B----4-:R-:W4:Y:S04]  /*3680*/  LDL.LU R225, [R1+0x20] ;  /* 0x0000200001e17983 */ /* 0x010f280000300800 */
[----:B------:R0:W-:Y:S04]  /*3690*/  STL [R1+0x94], R224 ;  /* 0x000094e001007387 */ /* 0x0001e80000100800 */
[----:B0-----:R-:W4:Y:S04]  /*36a0*/  LDL.LU R224, [R1+0x1c] ;  /* 0x00001c0001e07983 */ /* 0x001f280000300800 */
        /* <DEDUP_REMOVED lines=13> */
[----:B0-----:R-:W4:Y:S04]  /*3780*/  LDL.LU R217, [R1] ;  /* 0x0000000001d97983 */ /* 0x001f280000300800 */
[----:B------:R-:W-:Y:S04]  /*3790*/  STL [R1+0xb4], R216 ;  /* 0x0000b4d801007387 */ /* 0x000fe80000100800 */
[----:B------:R-:W-:Y:S04]  /*37a0*/  STL [R1+0xb8], R215 ;  /* 0x0000b8d701007387 */ /* 0x000fe80000100800 */
[----:B------:R-:W-:Y:S04]  /*37b0*/  STL [R1+0xbc], R214 ;  /* 0x0000bcd601007387 */ /* 0x000fe80000100800 */
[----:B------:R-:W-:Y:S04]  /*37c0*/  STL [R1+0xc0], R213 ;  /* 0x0000c0d501007387 */ /* 0x000fe80000100800 */
[----:B------:R-:W-:Y:S04]  /*37d0*/  STL [R1+0xc4], R212 ;  /* 0x0000c4d401007387 */ /* 0x000fe80000100800 */
[----:B------:R0:W-:Y:S01]  /*37e0*/  STL [R1+0xc8], R211 ;  /* 0x0000c8d301007387 */ /* 0x0001e20000100800 */
[----:B--2---:R-:W-:-:S01]  /*37f0*/  FADD R227, R70, R227 ;  /* 0x000000e346e37221 */ /* 0x004fc20000000000 */
[----:B---3--:R-:W-:Y:S01]  /*3800*/  FADD R226, R69, R226 ;  /* 0x000000e245e27221 */ /* 0x008fe20000000000 */
[----:B----4-:R-:W-:-:S01]  /*3810*/  FADD R225, R68, R225 ;  /* 0x000000e144e17221 */ /* 0x010fc20000000000 */
[----:B------:R-:W-:Y:S01]  /*3820*/  FADD R224, R67, R224 ;  /* 0x000000e043e07221 */ /* 0x000fe20000000000 */
[----:B------:R-:W-:-:S01]  /*3830*/  FADD R223, R66, R223 ;  /* 0x000000df42df7221 */ /* 0x000fc20000000000 */
[----:B------:R-:W-:Y:S01]  /*3840*/  FADD R222, R65, R222 ;  /* 0x000000de41de7221 */ /* 0x000fe20000000000 */
[----:B------:R-:W-:-:S01]  /*3850*/  FADD R221, R64, R221 ;  /* 0x000000dd40dd7221 */ /* 0x000fc20000000000 */
[----:B------:R-:W-:Y:S01]  /*3860*/  FADD R220, R63, R220 ;  /* 0x000000dc3fdc7221 */ /* 0x000fe20000000000 */
[----:B------:R-:W-:-:S01]  /*3870*/  FADD R219, R62, R219 ;  /* 0x000000db3edb7221 */ /* 0x000fc20000000000 */
[----:B------:R-:W-:Y:S01]  /*3880*/  FADD R218, R61, R218 ;  /* 0x000000da3dda7221 */ /* 0x000fe20000000000 */
[----:B------:R-:W-:-:S05]  /*3890*/  FADD R217, R60, R217 ;  /* 0x000000d93cd97221 */ /* 0x000fca0000000000 */
[----:B------:R2:W-:Y:S04]  /*38a0*/  STL [R1], R217 ;  /* 0x000000d901007387 */ /* 0x0005e80000100800 */
[----:B------:R3:W-:Y:S04]  /*38b0*/  STL [R1+0x4], R218 ;  /* 0x000004da01007387 */ /* 0x0007e80000100800 */
[----:B------:R4:W-:Y:S04]  /*38c0*/  STL [R1+0x8], R219 ;  /* 0x000008db01007387 */ /* 0x0009e80000100800 */
[----:B------:R1:W-:Y:S04]  /*38d0*/  STL [R1+0xc], R220 ;  /* 0x00000cdc01007387 */ /* 0x0003e80000100800 */
[----:B------:R1:W-:Y:S04]  /*38e0*/  STL [R1+0x10], R221 ;  /* 0x000010dd01007387 */ /* 0x0003e80000100800 */
[----:B------:R1:W-:Y:S04]  /*38f0*/  STL [R1+0x14], R222 ;  /* 0x000014de01007387 */ /* 0x0003e80000100800 */
[----:B------:R1:W-:Y:S04]  /*3900*/  STL [R1+0x18], R223 ;  /* 0x000018df01007387 */ /* 0x0003e80000100800 */
[----:B------:R1:W-:Y:S04]  /*3910*/  STL [R1+0x1c], R224 ;  /* 0x00001ce001007387 */ /* 0x0003e80000100800 */
[----:B0-----:R-:W4:Y:S04]  /*3920*/  LDL.LU R211, [R1+0x2c] ;  /* 0x00002c0001d37983 */ /* 0x001f280000300800 */
[----:B------:R0:W-:Y:S04]  /*3930*/  STL [R1+0x20], R225 ;  /* 0x000020e101007387 */ /* 0x0001e80000100800 */
[----:B------:R-:W4:Y:S04]  /*3940*/  LDL.LU R212, [R1+0x30] ;  /* 0x0000300001d47983 */ /* 0x000f280000300800 */
[----:B------:R0:W-:Y:S04]  /*3950*/  STL [R1+0x24], R226 ;  /* 0x000024e201007387 */ /* 0x0001e80000100800 */
[----:B------:R-:W4:Y:S04]  /*3960*/  LDL.LU R213, [R1+0x34] ;  /* 0x0000340001d57983 */ /* 0x000f280000300800 */
[----:B------:R0:W-:Y:S04]  /*3970*/  STL [R1+0x28], R227 ;  /* 0x000028e301007387 */ /* 0x0001e80000100800 */
[----:B------:R-:W4:Y:S04]  /*3980*/  LDL.LU R214, [R1+0x38] ;  /* 0x0000380001d67983 */ /* 0x000f280000300800 */
[----:B------:R-:W4:Y:S04]  /*3990*/  LDL.LU R215, [R1+0x3c] ;  /* 0x00003c0001d77983 */ /* 0x000f280000300800 */
[----:B------:R-:W4:Y:S04]  /*39a0*/  LDL.LU R216, [R1+0x40] ;  /* 0x0000400001d87983 */ /* 0x000f280000300800 */
[----:B--2---:R-:W2:Y:S04]  /*39b0*/  LDL.LU R217, [R1+0x44] ;  /* 0x0000440001d97983 */ /* 0x004ea80000300800 */
[----:B---3--:R-:W3:Y:S04]  /*39c0*/  LDL.LU R218, [R1+0x48] ;  /* 0x0000480001da7983 */ /* 0x008ee80000300800 */
[----:B----4-:R-:W4:Y:S04]  /*39d0*/  LDL.LU R219, [R1+0x4c] ;  /* 0x00004c0001db7983 */ /* 0x010f280000300800 */
[----:B-1----:R-:W4:Y:S04]  /*39e0*/  LDL.LU R220, [R1+0x50] ;  /* 0x0000500001dc7983 */ /* 0x002f280000300800 */
[----:B------:R-:W4:Y:S04]  /*39f0*/  LDL.LU R221, [R1+0x54] ;  /* 0x0000540001dd7983 */ /* 0x000f280000300800 */
[----:B------:R-:W4:Y:S04]  /*3a00*/  LDL.LU R222, [R1+0x58] ;  /* 0x0000580001de7983 */ /* 0x000f280000300800 */
[----:B------:R-:W4:Y:S04]  /*3a10*/  LDL.LU R223, [R1+0x5c] ;  /* 0x00005c0001df7983 */ /* 0x000f280000300800 */
[----:B------:R-:W4:Y:S04]  /*3a20*/  LDL.LU R224, [R1+0x60] ;  /* 0x0000600001e07983 */ /* 0x000f280000300800 */
[----:B0-----:R-:W4:Y:S04]  /*3a30*/  LDL.LU R225, [R1+0x64] ;  /* 0x0000640001e17983 */ /* 0x001f280000300800 */
[----:B------:R-:W4:Y:S04]  /*3a40*/  LDL.LU R226, [R1+0x68] ;  /* 0x0000680001e27983 */ /* 0x000f280000300800 */
[----:B------:R-:W4:Y:S01]  /*3a50*/  LDL.LU R227, [R1+0x6c] ;  /* 0x00006c0001e37983 */ /* 0x000f220000300800 */
[----:B------:R-:W-:-:S05]  /*3a60*/  FADD R211, R71, R211 ;  /* 0x000000d347d37221 */ /* 0x000fca0000000000 */
[----:B------:R0:W-:Y:S01]  /*3a70*/  STL [R1+0x2c], R211 ;  /* 0x00002cd301007387 */ /* 0x0001e20000100800 */
[----:B------:R-:W-:-:S03]  /*3a80*/  FADD R212, R72, R212 ;  /* 0x000000d448d47221 */ /* 0x000fc60000000000 */
[----:B0-----:R0:W5:Y:S01]  /*3a90*/  LDL.LU R211, [R1+0xc8] ;  /* 0x0000c80001d37983 */ /* 0x0011620000300800 */
[----:B------:R-:W-:-:S03]  /*3aa0*/  FADD R213, R73, R213 ;  /* 0x000000d549d57221 */ /* 0x000fc60000000000 */
[----:B------:R1:W-:Y:S01]  /*3ab0*/  STL [R1+0x30], R212 ;  /* 0x000030d401007387 */ /* 0x0003e20000100800 */
[----:B------:R-:W-:-:S01]  /*3ac0*/  FADD R214, R74, R214 ;  /* 0x000000d64ad67221 */ /* 0x000fc20000000000 */
[----:B------:R-:W-:Y:S02]  /*3ad0*/  FADD R215, R75, R215 ;  /* 0x000000d74bd77221 */ /* 0x000fe40000000000 */
[----:B-1----:R0:W5:Y:S01]  /*3ae0*/  LDL.LU R212, [R1+0xc4] ;  /* 0x0000c40001d47983 */ /* 0x0021620000300800 */
[----:B------:R-:W-:-:S03]  /*3af0*/  FADD R216, R76, R216 ;  /* 0x000000d84cd87221 */ /* 0x000fc60000000000 */
[----:B------:R1:W-:Y:S01]  /*3b00*/  STL [R1+0x34], R213 ;  /* 0x000034d501007387 */ /* 0x0003e20000100800 */
[----:B--2---:R-:W-:-:S03]  /*3b10*/  FADD R217, R77, R217 ;  /* 0x000000d94dd97221 */ /* 0x004fc60000000000 */
[----:B-1----:R0:W5:Y:S01]  /*3b20*/  LDL.LU R213, [R1+0xc0] ;  /* 0x0000c00001d57983 */ /* 0x0021620000300800 */
[----:B---3--:R-:W-:-:S03]  /*3b30*/  FADD R218, R78, R218 ;  /* 0x000000da4eda7221 */ /* 0x008fc60000000000 */
[----:B------:R1:W-:Y:S01]  /*3b40*/  STL [R1+0x38], R214 ;  /* 0x000038d601007387 */ /* 0x0003e20000100800 */
[----:B----4-:R-:W-:-:S01]  /*3b50*/  FADD R219, R79, R219 ;  /* 0x000000db4fdb7221 */ /* 0x010fc20000000000 */
[----:B------:R-:W-:Y:S02]  /*3b60*/  FADD R220, R80, R220 ;  /* 0x000000dc50dc7221 */ /* 0x000fe40000000000 */
[----:B-1----:R0:W5:Y:S04]  /*3b70*/  LDL.LU R214, [R1+0xbc] ;  /* 0x0000bc0001d67983 */ /* 0x0021680000300800 */
[----:B------:R1:W-:Y:S01]  /*3b80*/  STL [R1+0x3c], R215 ;  /* 0x00003cd701007387 */ /* 0x0003e20000100800 */
[----:B------:R-:W-:-:S01]  /*3b90*/  FADD R221, R81, R221 ;  /* 0x000000dd51dd7221 */ /* 0x000fc20000000000 */
[----:B------:R-:W-:-:S02]  /*3ba0*/  FADD R222, R82, R222 ;  /* 0x000000de52de7221 */ /* 0x000fc40000000000 */
[----:B-1----:R0:W5:Y:S04]  /*3bb0*/  LDL.LU R215, [R1+0xb8] ;  /* 0x0000b80001d77983 */ /* 0x0021680000300800 */
[----:B------:R1:W-:Y:S01]  /*3bc0*/  STL [R1+0x40], R216 ;  /* 0x000040d801007387 */ /* 0x0003e20000100800 */
[----:B------:R-:W-:-:S03]  /*3bd0*/  FADD R223, R83, R223 ;  /* 0x000000df53df7221 */ /* 0x000fc60000000000 */
        /* <DEDUP_REMOVED lines=13> */
[----:B------:R1:W-:Y:S04]  /*3cb0*/  STL [R1+0x54], R221 ;  /* 0x000054dd01007387 */ /* 0x0003e80000100800 */
        /* <DEDUP_REMOVED lines=12> */
[----:B-1----:R0:W5:Y:S01]  /*3d80*/  LDL.LU R227, [R1+0x88] ;  /* 0x0000880001e37983 */ /* 0x0021620000300800 */
        /* <DEDUP_REMOVED lines=82> */
[----:B0-----:R-:W-:-:S06]  /*42b0*/  UMOV UR6, URZ ;  /* 0x0000003f00067c82 */ /* 0x001fcc0008000000 */
.L_x_28:
[----:B------:R-:W-:Y:S05]  /*42c0*/  @!P1 BRA `(.L_x_29) ;  /* 0x0000000000049947 */ /* 0x000fea0003800000 */
[----:B------:R-:W-:Y:S01]  /*42d0*/  BPT.TRAP 0x1 ;  /* 0x000000040000795c */ /* 0x000fe20000300000 */
.L_x_29:
[----:B------:R2:W-:Y:S04]  /*42e0*/  STL [R1+0x8c], R2 ;  /* 0x00008c0201007387 */ /* 0x0005e80000100800 */
[----:B--2---:R-:W2:Y:S04]  /*42f0*/  LDL R2, [R1+0x70] ;  /* 0x0000700001027983 */ /* 0x004ea80000100800 */
[----:B-----5:R3:W-:Y:S04]  /*4300*/  STL [R1+0x88], R0 ;  /* 0x0000880001007387 */ /* 0x0207e80000100800 */
[----:B---3--:R-:W3:Y:S01]  /*4310*/  LDL R0, [R1+0x74] ;  /* 0x0000740001007983 */ /* 0x008ee20000100800 */
[----:B-1----:R-:W-:Y:S01]  /*4320*/  IMAD.U32 R229, RZ, RZ, UR25 ;  /* 0x00000019ffe57e24 */ /* 0x002fe2000f8e00ff */
[----:B--2---:R-:W-:-:S02]  /*4330*/  ISETP.NE.AND P0, PT, R2, RZ, PT ;  /* 0x000000ff0200720c */ /* 0x004fc40003f05270 */
[----:B------:R1:W5:Y:S11]  /*4340*/  LDL.LU R2, [R1+0x8c] ;  /* 0x00008c0001027983 */ /* 0x0003760000300800 */
[----:B------:R-:W-:-:S05]  /*4350*/  @P0 LEA R229, R229, UR11, 0x3 ;  /* 0x0000000be5e50c11 */ /* 0x000fca000f8e18ff */
[----:B------:R-:W-:-:S05]  /*4360*/  @P0 VIADD R229, R229, 0x20 ;  /* 0x00000020e5e50836 */ /* 0x000fca0000000000 */
[----:B---3--:R-:W-:Y:S02]  /*4370*/  @P0 PRMT R229, R0, 0x654, R229 ;  /* 0x0000065400e50816 */ /* 0x008fe400000000e5 */
[----:B------:R1:W5:Y:S01]  /*4380*/  LDL.LU R0, [R1+0x88] ;  /* 0x0000880001007983 */ /* 0x0003620000300800 */
[----:B------:R-:W-:Y:S01]  /*4390*/  UISETP.GT.U32.AND UP0, UPT, UR13, 0x1, UPT ;  /* 0x000000010d00788c */ /* 0x000fe2000bf04070 */
[----:B------:R1:W-:Y:S05]  /*43a0*/  @P0 SYNCS.ARRIVE.TRANS64.RED.A1T0 RZ, [R229+URZ], RZ ;  /* 0x000000ffe5ff09a7 */ /* 0x0003ea000810043f */
[----:B------:R-:W-:-:S13]  /*43b0*/  PLOP3.LUT P0, PT, PT, PT, UP0, 0x80, 0x0 ;  /* 0x000000000000781c */ /* 0x000fda0003f0f008 */
[----:B-1----:R-:W-:Y:S05]  /*43c0*/  @P0 BRA `(.L_x_30) ;  /* 0x0000000000040947 */ /* 0x002fea0003800000 */
[----:B------:R-:W-:Y:S01]  /*43d0*/  BPT.TRAP 0x1 ;  /* 0x000000040000795c */ /* 0x000fe20000300000 */
.L_x_30:
[----:B------:R-:W-:Y:S02]  /*43e0*/  UISETP.GT.AND UP2, UPT, UR26, 0x1, UPT ;  /* 0x000000011a00788c */ /* 0x000fe4000bf44270 */
[----:B------:R-:W-:Y:S02]  /*43f0*/  UIADD3 UR23, UR23, 0x1, URZ ;  /* 0x0000000117177890 */ /* 0x000fe4000fffe03f */
[----:B------:R-:W-:Y:S02]  /*4400*/  UIADD3 UR25, UR25, 0x1, URZ ;  /* 0x0000000119197890 */ /* 0x000fe4000fffe03f */
[----:B------:R-:W-:Y:S01]  /*4410*/  PLOP3.LUT P0, PT, PT, PT, UP2, 0x80, 0x0 ;  /* 0x000000000000781c */ /* 0x000fe20003f0f028 */
[----:B------:R-:W-:Y:S02]  /*4420*/  UISETP.NE.AND UP0, UPT, UR23, 0x4, UPT ;  /* 0x000000041700788c */ /* 0x000fe4000bf05270 */
[----:B------:R-:W-:Y:S02]  /*4430*/  UIADD3 UR16, UR26, -0x1, URZ ;  /* 0xffffffff1a107890 */ /* 0x000fe4000fffe03f */
[----:B------:R-:W-:-:S02]  /*4440*/  USEL UR8, URZ, 0x1, UP0 ;  /* 0x000000013f087887 */ /* 0x000fc40008000000 */
[----:B------:R-:W-:Y:S02]  /*4450*/  UISETP.NE.AND UP1, UPT, UR25, 0x4, UPT ;  /* 0x000000041900788c */ /* 0x000fe4000bf25270 */
[----:B------:R-:W-:Y:S02]  /*4460*/  ULOP3.LUT UR24, UR24, UR8, URZ, 0x3c, !UPT ;  /* 0x0000000818187292 */ /* 0x000fe4000f8e3c3f */
[----:B------:R-:W-:Y:S02]  /*4470*/  USEL UR23, UR23, URZ, UP0 ;  /* 0x0000003f17177287 */ /* 0x000fe40008000000 */
[----:B------:R-:W-:Y:S01]  /*4480*/  USEL UR25, UR25, URZ, UP1 ;  /* 0x0000003f19197287 */ /* 0x000fe20008800000 */
[----:B------:R-:W-:Y:S01]  /*4490*/  UMOV UR8, 0x1 ;  /* 0x0000000100087882 */ /* 0x000fe20000000000 */
[----:B------:R-:W-:Y:S01]  /*44a0*/  UMOV UR26, UR16 ;  /* 0x00000010001a7c82 */ /* 0x000fe20008000000 */
[----:B------:R-:W-:Y:S09]  /*44b0*/  @P0 BRA `(.L_x_31) ;  /* 0xffffffec000c0947 */ /* 0x000ff2000383ffff */
.L_x_23:
[----:B------:R-:W-:-:S04]  /*44c0*/  UISETP.NE.AND UP0, UPT, UR6, URZ, UPT ;  /* 0x0000003f0600728c */ /* 0x000fc8000bf05270 */
[----:B------:R-:W-:-:S06]  /*44d0*/  USEL UR6, URZ, 0x1, !UP0 ;  /* 0x000000013f067887 */ /* 0x000fcc000c000000 */
[----:B------:R-:W-:-:S13]  /*44e0*/  ISETP.NE.AND P0, PT, RZ, UR6, PT ;  /* 0x00000006ff007c0c */ /* 0x000fda000bf05270 */
[----:B------:R-:W-:Y:S05]  /*44f0*/  @!P0 BRA `(.L_x_32) ;  /* 0x0000000c00c48947 */ /* 0x000fea0003800000 */
[----:B------:R-:W-:Y:S02]  /*4500*/  WARPGROUP.DEPBAR.LE gsb0, 0x0 ;  /* 0x00008000000079c5 */ /* 0x000fe40000010000 */
[----:B-----5:R-:W-:Y:S01]  /*4510*/  FADD R227, R89, R227 ;  /* 0x000000e359e37221 */ /* 0x020fe20000000000 */
[----:B------:R-:W-:-:S04]  /*4520*/  FADD R228, R88, R228 ;  /* 0x000000e458e47221 */ /* 0x000fc80000000000 */
[----:B------:R1:W-:Y:S04]  /*4530*/  STL [R1+0x88], R227 ;  /* 0x000088e301007387 */ /* 0x0003e80000100800 */
[----:B-1----:R-:W2:Y:S04]  /*4540*/  LDL.LU R227, [R1+0x6c] ;  /* 0x00006c0001e37983 */ /* 0x002ea80000300800 */
[----:B--2---:R1:W-:Y:S04]  /*4550*/  STL [R1+0x8c], R227 ;  /* 0x00008ce301007387 */ /* 0x0043e80000100800 */
        /* <DEDUP_REMOVED lines=52> */
[----:B-1----:R-:W2:Y:S01]  /*48a0*/  LDL.LU R227, [R1] ;  /* 0x0000000001e37983 */ /* 0x002ea20000300800 */
[----:B------:R-:W-:Y:S01]  /*48b0*/  FADD R226, R90, R226 ;  /* 0x000000e25ae27221 */ /* 0x000fe20000000000 */
        /* <DEDUP_REMOVED lines=97> */
[----:B--2---:R-:W-:-:S05]  /*4ed0*/  FADD R227, R60, R227 ;  /* 0x000000e33ce37221 */ /* 0x004fca0000000000 */
[----:B------:R1:W-:Y:S04]  /*4ee0*/  STL [R1], R227 ;  /* 0x000000e301007387 */ /* 0x0003e80000100800 */
[----:B-1----:R-:W2:Y:S02]  /*4ef0*/  LDL.LU R227, [R1+0xf4] ;  /* 0x0000f40001e37983 */ /* 0x002ea40000300800 */
[----:B--2---:R-:W-:-:S05]  /*4f00*/  FADD R227, R61, R227 ;  /* 0x000000e33de37221 */ /* 0x004fca0000000000 */
[----:B------:R1:W-:Y:S04]  /*4f10*/  STL [R1+0x4], R227 ;  /* 0x000004e301007387 */ /* 0x0003e80000100800 */
        /* <DEDUP_REMOVED lines=78> */
[----:B-1----:R1:W5:Y:S02]  /*5400*/  LDL.LU R227, [R1+0x88] ;  /* 0x0000880001e37983 */ /* 0x0023640000300800 */
.L_x_32:
[----:B------:R-:W-:Y:S02]  /*5410*/  WARPGROUP.DEPBAR.LE gsb0, 0x0 ;  /* 0x00008000000079c5 */ /* 0x000fe40000010000 */
[----:B------:R-:W2:Y:S02]  /*5420*/  LDC R24, c[0x0][0x28c] ;  /* 0x0000a300ff187b82 */ /* 0x000ea40000000800 */
[----:B--2---:R-:W-:-:S13]  /*5430*/  ISETP.GE.AND P0, PT, R24, 0x1, PT ;  /* 0x000000011800780c */ /* 0x004fda0003f06270 */
[----:B------:R-:W-:Y:S05]  /*5440*/  @!P0 BRA `(.L_x_33) ;  /* 0x0000000000688947 */ /* 0x000fea0003800000 */
[----:B------:R-:W-:-:S06]  /*5450*/  UISETP.NE.AND UP0, UPT, UR22, 0x3, UPT ;  /* 0x000000031600788c */ /* 0x000fcc000bf05270 */
[----:B------:R-:W-:-:S13]  /*5460*/  PLOP3.LUT P0, PT, PT, PT, UP0, 0x80, 0x0 ;  /* 0x000000000000781c */ /* 0x000fda0003f0f008 */
[----:B------:R-:W-:Y:S05]  /*5470*/  @!P0 BRA `(.L_x_34) ;  /* 0x0000000000048947 */ /* 0x000fea0003800000 */
[----:B------:R-:W-:Y:S01]  /*5480*/  BPT.TRAP 0x1 ;  /* 0x000000040000795c */ /* 0x000fe20000300000 */
.L_x_34:
[----:B-----5:R2:W-:Y:S04]  /*5490*/  STL [R1+0x8c], R2 ;  /* 0x00008c0201007387 */ /* 0x0205e80000100800 */
[----:B--2---:R-:W2:Y:S04]  /*54a0*/  LDL R2, [R1+0x70] ;  /* 0x0000700001027983 */ /* 0x004ea80000100800 */
[----:B------:R3:W-:Y:S04]  /*54b0*/  STL [R1+0x88], R0 ;  /* 0x0000880001007387 */ /* 0x0007e80000100800 */
[----:B---3--:R-:W3:Y:S01]  /*54c0*/  LDL R0, [R1+0x74] ;  /* 0x0000740001007983 */ /* 0x008ee20000100800 */
[----:B------:R-:W-:Y:S01]  /*54d0*/  UISETP.LT.AND UP1, UPT, UR9, 0x1, UPT ;  /* 0x000000010900788c */ /* 0x000fe2000bf21270 */
[----:B------:R-:W-:Y:S01]  /*54e0*/  IMAD.U32 R25, RZ, RZ, UR11 ;  /* 0x0000000bff197e24 */ /* 0x000fe2000f8e00ff */
[----:B--2---:R-:W-:-:S02]  /*54f0*/  ISETP.NE.AND P0, PT, R2, RZ, PT ;  /* 0x000000ff0200720c */ /* 0x004fc40003f05270 */
[----:B------:R2:W5:Y:S11]  /*5500*/  LDL.LU R2, [R1+0x8c] ;  /* 0x00008c0001027983 */ /* 0x0005760000300800 */
[----:B------:R-:W-:-:S05]  /*5510*/  VOTEU.ANY UP0, P0 ;  /* 0x00000000003f7886 */ /* 0x000fca0000000100 */
[----:B------:R-:W-:-:S04]  /*5520*/  @UP0 USEL UR6, UR9, 0x1, UP1 ;  /* 0x0000000109060887 */ /* 0x000fc80008800000 */
[----:B------:R-:W-:-:S06]  /*5530*/  @UP0 UIADD3 UR6, UR5, UR9, -UR6 ;  /* 0x0000000905060290 */ /* 0x000fcc000fffe806 */
[----:B------:R-:W-:-:S04]  /*5540*/  IMAD.U32 R24, RZ, RZ, UR6 ;  /* 0x00000006ff187e24 */ /* 0x000fc8000f8e00ff */
[----:B------:R-:W-:-:S05]  /*5550*/  @P0 IMAD.SHL.U32 R24, R24, 0x8, RZ ;  /* 0x0000000818180824 */ /* 0x000fca00078e00ff */
[----:B------:R-:W-:-:S04]  /*5560*/  @P0 LOP3.LUT R24, R24, 0x18, RZ, 0xc0, !PT ;  /* 0x0000001818180812 */ /* 0x000fc800078ec0ff */
[----:B------:R-:W-:-:S04]  /*5570*/  @P0 IADD3 R24, R25, 0x20, R24 ;  /* 0x0000002019180810 */ /* 0x000fc80007ffe018 */
[----:B---3--:R-:W-:Y:S02]  /*5580*/  @P0 PRMT R24, R0, 0x654, R24 ;  /* 0x0000065400180816 */ /* 0x008fe40000000018 */
[----:B------:R2:W5:Y:S01]  /*5590*/  LDL.LU R0, [R1+0x88] ;  /* 0x0000880001007983 */ /* 0x0005620000300800 */
[----:B------:R-:W-:Y:S01]  /*55a0*/  UISETP.GT.U32.AND UP0, UPT, UR13, 0x1, UPT ;  /* 0x000000010d00788c */ /* 0x000fe2000bf04070 */
[----:B------:R2:W-:Y:S05]  /*55b0*/  @P0 SYNCS.ARRIVE.TRANS64.RED.A1T0 RZ, [R24+URZ], RZ ;  /* 0x000000ff18ff09a7 */ /* 0x0005ea000810043f */
[----:B------:R-:W-:-:S13]  /*55c0*/  PLOP3.LUT P0, PT, PT, PT, UP0, 0x80, 0x0 ;  /* 0x000000000000781c */ /* 0x000fda0003f0f008 */
[----:B--2---:R-:W-:Y:S05]  /*55d0*/  @P0 BRA `(.L_x_33) ;  /* 0x0000000000040947 */ /* 0x004fea0003800000 */
[----:B------:R-:W-:Y:S01]  /*55e0*/  BPT.TRAP 0x1 ;  /* 0x000000040000795c */ /* 0x000fe20000300000 */
.L_x_33:
[----:B------:R2:W-:Y:S01]  /*55f0*/  STL [R1+0x90], R3 ;  /* 0x0000900301007387 */ /* 0x0005e20000100800 */
[----:B------:R-:W3:Y:S01]  /*5600*/  LDC R28, c[0x0][0x288] ;  /* 0x0000a200ff1c7b82 */ /* 0x000ee20000000800 */
[----:B------:R-:W-:Y:S02]  /*5610*/  ULDC UR6, c[0x0][0x284] ;  /* 0x0000a10000067ab9 */ /* 0x000fe40000000800 */
[----:B--2---:R-:W2:Y:S04]  /*5620*/  LDL.LU R3, [R1+0x80] ;  /* 0x0000800001037983 */ /* 0x004ea80000300800 */
[----:B-----5:R4:W-:Y:S04]  /*5630*/  STL [R1+0x8c], R2 ;  /* 0x00008c0201007387 */ /* 0x0209e80000100800 */
[----:B----4-:R-:W4:Y:S04]  /*5640*/  LDL.LU R2, [R1+0x84] ;  /* 0x0000840001027983 */ /* 0x010f280000300800 */
[----:B------:R0:W-:Y:S02]  /*5650*/  STL [R1+0x88], R0 ;  /* 0x0000880001007387 */ /* 0x0001e40000100800 */
[----:B0-----:R-:W0:Y:S02]  /*5660*/  S2R R0, SR_TID.X ;  /* 0x0000000000007919 */ /* 0x001e240000002100 */
[----:B0-----:R-:W-:-:S02]  /*5670*/  SHF.R.U32.HI R24, RZ, 0x2, R0 ;  /* 0x00000002ff187819 */ /* 0x001fc40000011600 */
[----:B------:R-:W-:Y:S02]  /*5680*/  LOP3.LUT R26, R0, 0x60, RZ, 0xc0, !PT ;  /* 0x00000060001a7812 */ /* 0x000fe400078ec0ff */
[----:B------:R-:W-:Y:S02]  /*5690*/  SHF.R.U32.HI R27, RZ, 0x7, R0 ;  /* 0x00000007ff1b7819 */ /* 0x000fe40000011600 */
[----:B------:R-:W-:Y:S02]  /*56a0*/  LOP3.LUT R25, R24, 0x7, RZ, 0xc0, !PT ;  /* 0x0000000718197812 */ /* 0x000fe400078ec0ff */
[----:B------:R-:W-:Y:S02]  /*56b0*/  SHF.R.U32.HI R26, RZ, 0x1, R26 ;  /* 0x00000001ff1a7819 */ /* 0x000fe4000001161a */
[----:B------:R-:W-:Y:S02]  /*56c0*/  LOP3.LUT R24, R27, 0x1, RZ, 0xc0, !PT ;  /* 0x000000011b187812 */ /* 0x000fe400078ec0ff */
[----:B------:R-:W-:Y:S01]  /*56d0*/  IADD3 R31, RZ, -R26, -R25 ;  /* 0x8000001aff1f7210 */ /* 0x000fe20007ffe819 */
[C---:B------:R-:W-:Y:S01]  /*56e0*/  IMAD.SHL.U32 R32, R0.reuse, 0x2, RZ ;  /* 0x0000000200207824 */ /* 0x040fe200078e00ff */
[----:B------:R-:W-:Y:S01]  /*56f0*/  LOP3.LUT R27, R0, 0x3, RZ, 0xc0, !PT ;  /* 0x00000003001b7812 */ /* 0x000fe200078ec0ff */
[----:B------:R-:W-:-:S02]  /*5700*/  IMAD.SHL.U32 R30, R24, 0x40, RZ ;  /* 0x00000040181e7824 */ /* 0x000fc400078e00ff */
[----:B------:R-:W-:Y:S02]  /*5710*/  IMAD R31, R24, -0x40, R31 ;  /* 0xffffffc0181f7824 */ /* 0x000fe400078e021f */
[----:B--2---:R-:W-:Y:S02]  /*5720*/  IMAD.SHL.U32 R29, R3, 0x80, RZ ;  /* 0x00000080031d7824 */ /* 0x004fe400078e00ff */
[----:B------:R0:W5:Y:S01]  /*5730*/  LDL.LU R3, [R1+0x90] ;  /* 0x0000900001037983 */ /* 0x0001620000300800 */
[----:B------:R-:W-:Y:S01]  /*5740*/  LOP3.LUT R43, R30, 0x40, R25, 0xe2, !PT ;  /* 0x000000401e2b7812 */ /* 0x000fe200078ee219 */
[----:B---3--:R-:W-:Y:S01]  /*5750*/  IMAD R42, R27, -0x2, R28 ;  /* 0xfffffffe1b2a7824 */ /* 0x008fe200078e021c */
[----:B------:R-:W-:Y:S01]  /*5760*/  ISETP.GE.AND P0, PT, R29, R28, PT ;  /* 0x0000001c1d00720c */ /* 0x000fe20003f06270 */
[C---:B----4-:R-:W-:Y:S02]  /*5770*/  IMAD.SHL.U32 R24, R2.reuse, 0x100, RZ ;  /* 0x0000010002187824 */ /* 0x050fe400078e00ff */
[----:B------:R-:W-:-:S02]  /*5780*/  IMAD.WIDE R38, R2, 0x100, RZ ;  /* 0x0000010002267825 */ /* 0x000fc400078e02ff */
[----:B------:R0:W5:Y:S04]  /*5790*/  LDL.LU R2, [R1+0x8c] ;  /* 0x00008c0001027983 */ /* 0x0001680000300800 */
[----:B------:R0:W5:Y:S01]  /*57a0*/  LDL.LU R0, [R1+0x88] ;  /* 0x0000880001007983 */ /* 0x0001620000300800 */
[----:B------:R-:W-:Y:S01]  /*57b0*/  ISETP.GE.OR P0, PT, R24, UR6, P0 ;  /* 0x0000000618007c0c */ /* 0x000fe20008706670 */
[----:B------:R-:W-:Y:S01]  /*57c0*/  IMAD.IADD R42, R42, 0x1, -R29 ;  /* 0x000000012a2a7824 */ /* 0x000fe200078e0a1d */
[----:B------:R-:W-:Y:S01]  /*57d0*/  IADD3 R41, -R24, UR6, R31 ;  /* 0x0000000618297c10 */ /* 0x000fe2000fffe11f */
[----:B------:R-:W-:Y:S01]  /*57e0*/  IMAD.MOV.U32 R40, RZ, RZ, -0x1 ;  /* 0xffffffffff287424 */ /* 0x000fe200078e00ff */
[----:B------:R-:W-:Y:S02]  /*57f0*/  LOP3.LUT R43, R38, R43, R26, 0xfe, !PT ;  /* 0x0000002b262b7212 */ /* 0x000fe400078efe1a */
[----:B------:R-:W-:-:S07]  /*5800*/  LOP3.LUT R32, R29, 0x6, R32, 0xf8, !PT ;  /* 0x000000061d207812 */ /* 0x000fce00078ef820 */
[----:B0-----:R-:W-:Y:S05]  /*5810*/  @P0 BRA `(.L_x_35) ;  /* 0x00000090000c0947 */ /* 0x001fea0003800000 */
[----:B------:R-:W0:Y:S01]  /*5820*/  LDC.64 R28, c[0x0][0x5c8] ;  /* 0x00017200ff1c7b82 */ /* 0x000e220000000a00 */
[----:B------:R-:W-:Y:S01]  /*5830*/  USHF.R.S32.HI UR7, URZ, 0x1f, UR12 ;  /* 0x0000001f3f077899 */ /* 0x000fe2000801140c */
[--C-:B------:R-:W-:Y:S01]  /*5840*/  SHF.R.S32.HI R33, RZ, 0x1f, R32.reuse ;  /* 0x0000001fff217819 */ /* 0x100fe20000011420 */
[----:B------:R-:W-:Y:S01]  /*5850*/  ULDC.64 UR10, c[0x0][0x5d0] ;  /* 0x00017400000a7ab9 */ /* 0x000fe20000000a00 */
[----:B------:R-:W-:Y:S01]  /*5860*/  BSSY B0, `(.L_x_35) ;  /* 0x00008fe000007945 */ /* 0x000fe20003800000 */
[----:B------:R-:W-:Y:S02]  /*5870*/  UIMAD UR6, UR7, UR10, URZ ;  /* 0x0000000a070672a4 */ /* 0x000fe4000f8e023f */
[----:B------:R-:W-:Y:S02]  /*5880*/  IMAD.U32 R27, RZ, RZ, UR10 ;  /* 0x0000000aff1b7e24 */ /* 0x000fe4000f8e00ff */
[----:B------:R-:W-:Y:S02]  /*5890*/  UIMAD UR6, UR12, UR11, UR6 ;  /* 0x0000000b0c0672a4 */ /* 0x000fe4000f8e0206 */
[----:B------:R-:W-:Y:S01]  /*58a0*/  IMAD.WIDE.U32 R26, R27, UR12, R32 ;  /* 0x0000000c1b1a7c25 */ /* 0x000fe2000f8e0020 */
[----:B------:R-:W-:-:S03]  /*58b0*/  ULDC.64 UR10, c[0x0][0x5c0] ;  /* 0x00017000000a7ab9 */ /* 0x000fc60000000a00 */
[----:B------:R-:W-:Y:S02]  /*58c0*/  VIADD R27, R27, UR6 ;  /* 0x000000061b1b7c36 */ /* 0x000fe40008000000 */
[-C--:B0-----:R-:W-:Y:S01]  /*58d0*/  IMAD R24, R39, R28.reuse, RZ ;  /* 0x0000001c27187224 */ /* 0x081fe200078e02ff */
[----:B------:R-:W-:Y:S01]  /*58e0*/  SHF.L.U64.HI R34, R28, 0x3, R29 ;  /* 0x000000031c227819 */ /* 0x000fe2000001021d */
[----:B------:R-:W-:-:S04]  /*58f0*/  IMAD.WIDE.U32 R26, R43, R28, R26 ;  /* 0x0000001c2b1a7225 */ /* 0x000fc800078e001a */
[----:B------:R-:W-:Y:S01]  /*5900*/  IMAD R25, R43, R29, R24 ;  /* 0x0000001d2b197224 */ /* 0x000fe200078e0218 */
[----:B------:R-:W-:Y:S01]  /*5910*/  IADD3 R24, P2, R26, UR10, RZ ;  /* 0x0000000a1a187c10 */ /* 0x000fe2000ff5e0ff */
[C---:B------:R-:W-:Y:S01]  /*5920*/  IMAD.SHL.U32 R35, R28.reuse, 0x8, RZ ;  /* 0x000000081c237824 */ /* 0x040fe200078e00ff */
[----:B------:R-:W-:Y:S01]  /*5930*/  LEA R30, P3, R28, R26, 0x7 ;  /* 0x0000001a1c1e7211 */ /* 0x000fe200078638ff */
[----:B------:R-:W-:-:S03]  /*5940*/  IMAD.IADD R27, R27, 0x1, R25 ;  /* 0x000000011b1b7824 */ /* 0x000fc600078e0219 */
[----:B------:R-:W-:Y:S02]  /*5950*/  IADD3 R26, P1, P0, R26, UR10, R35 ;  /* 0x0000000a1a1a7c10 */ /* 0x000fe4000f83e023 */
[----:B------:R-:W-:Y:S02]  /*5960*/  IADD3.X R25, R27, UR11, RZ, P2, !PT ;  /* 0x0000000b1b197c10 */ /* 0x000fe400097fe4ff */
[----:B------:R-:W-:Y:S02]  /*5970*/  FSETP.NEU.AND P2, PT, RZ, UR21, PT ;  /* 0x00000015ff007c0b */ /* 0x000fe4000bf4d000 */
[----:B------:R-:W-:Y:S02]  /*5980*/  LEA.HI.X R31, R28, R27, R29, 0x7, P3 ;  /* 0x0000001b1c1f7211 */ /* 0x000fe400018f3c1d */
[C---:B------:R-:W-:Y:S02]  /*5990*/  IADD3 R28, P3, R30.reuse, UR10, RZ ;  /* 0x0000000a1e1c7c10 */ /* 0x040fe4000ff7e0ff */
[----:B------:R-:W-:-:S02]  /*59a0*/  IADD3 R30, P5, P6, R30, UR10, R35 ;  /* 0x0000000a1e1e7c10 */ /* 0x000fc4000febe023 */
[----:B------:R-:W-:Y:S02]  /*59b0*/  IADD3.X R29, R31, UR11, RZ, P3, !PT ;  /* 0x0000000b1f1d7c10 */ /* 0x000fe40009ffe4ff */
[--C-:B------:R-:W-:Y:S02]  /*59c0*/  IADD3.X R27, R27, UR11, R34.reuse, P1, P0 ;  /* 0x0000000b1b1b7c10 */ /* 0x100fe40008fe0422 */
[----:B------:R-:W-:Y:S01]  /*59d0*/  IADD3.X R31, R31, UR11, R34, P5, P6 ;  /* 0x0000000b1f1f7c10 */ /* 0x000fe2000afec422 */
[----:B------:R-:W-:Y:S06]  /*59e0*/  @!P2 BRA `(.L_x_36) ;  /* 0x0000006c0014a947 */ /* 0x000fec0003800000 */
[----:B------:R-:W-:Y:S01]  /*59f0*/  ULDC.64 UR10, c[0x0][0x5b8] ;  /* 0x00016e00000a7ab9 */ /* 0x000fe20000000a00 */
[----:B------:R-:W-:Y:S01]  /*5a00*/  ISETP.GE.AND P0, PT, R41, 0x1, PT ;  /* 0x000000012900780c */ /* 0x000fe20003f06270 */
[----:B------:R-:W-:Y:S02]  /*5a10*/  UIMAD UR6, UR7, UR10, URZ ;  /* 0x0000000a070672a4 */ /* 0x000fe4000f8e023f */
[----:B------:R-:W-:Y:S01]  /*5a20*/  IMAD.U32 R35, RZ, RZ, UR10 ;  /* 0x0000000aff237e24 */ /* 0x000fe2000f8e00ff */
[----:B------:R-:W-:Y:S01]  /*5a30*/  BSSY B1, `(.L_x_37) ;  /* 0x0000010000017945 */ /* 0x000fe20003800000 */
[----:B------:R-:W-:Y:S01]  /*5a40*/  ISETP.LT.OR P3, PT, R42, 0x1, !P0 ;  /* 0x000000012a00780c */ /* 0x000fe20004761670 */
[----:B------:R-:W-:Y:S02]  /*5a50*/  UIMAD UR6, UR12, UR11, UR6 ;  /* 0x0000000b0c0672a4 */ /* 0x000fe4000f8e0206 */
[----:B------:R-:W-:Y:S01]  /*5a60*/  IMAD.WIDE.U32 R32, R35, UR12, R32 ;  /* 0x0000000c23207c25 */ /* 0x000fe2000f8e0020 */
[----:B------:R-:W-:-:S03]  /*5a70*/  ULDC.64 UR10, c[0x0][0x5a8] ;  /* 0x00016a00000a7ab9 */ /* 0x000fc60000000a00 */
[----:B------:R-:W-:Y:S02]  /*5a80*/  IMAD.MOV.U32 R36, RZ, RZ, R32 ;  /* 0x000000ffff247224 */ /* 0x000fe400078e0020 */
[----:B------:R-:W-:Y:S01]  /*5a90*/  VIADD R37, R33, UR6 ;  /* 0x0000000621257c36 */ /* 0x000fe20008000000 */
[----:B------:R-:W-:Y:S02]  /*5aa0*/  ULDC.64 UR6, c[0x0][0x5b0] ;  /* 0x00016c0000067ab9 */ /* 0x000fe40000000a00 */
[----:B------:R-:W-:Y:S02]  /*5ab0*/  IMAD R34, R39, UR6, RZ ;  /* 0x0000000627227c24 */ /* 0x000fe4000f8e02ff */
[----:B------:R-:W-:-:S04]  /*5ac0*/  IMAD.WIDE.U32 R32, R43, UR6, R36 ;  /* 0x000000062b207c25 */ /* 0x000fc8000f8e0024 */
[--C-:B------:R-:W-:Y:S01]  /*5ad0*/  IMAD R35, R43, UR7, R34.reuse ;  /* 0x000000072b237c24 */ /* 0x100fe2000f8e0222 */
[----:B------:R-:W-:Y:S02]  /*5ae0*/  IADD3 R32, P1, R32, UR10, RZ ;  /* 0x0000000a20207c10 */ /* 0x000fe4000ff3e0ff */
[----:B------:R-:W-:Y:S02]  /*5af0*/  PRMT R34, RZ, 0x7610, R34 ;  /* 0x00007610ff227816 */ /* 0x000fe40000000022 */
[----:B------:R-:W-:Y:S01]  /*5b00*/  IADD3.X R33, R33, UR11, R35, P1, !PT ;  /* 0x0000000b21217c10 */ /* 0x000fe20008ffe423 */
[----:B------:R-:W-:Y:S08]  /*5b10*/  @P3 BRA `(.L_x_38) ;  /* 0x0000000000043947 */ /* 0x000ff00003800000 */
[----:B------:R0:W5:Y:S02]  /*5b20*/  LDG.E.U8 R34, desc[UR14][R32.64] ;  /* 0x0000000e20227981 */ /* 0x000164000c1e1100 */
.L_x_38:
[----:B------:R-:W-:Y:S05]  /*5b30*/  BSYNC B1 ;  /* 0x0000000000017941 */ /* 0x000fea0003800000 */
.L_x_37:
[----:B-----5:R-:W-:Y:S01]  /*5b40*/  LOP3.LUT R34, R34, 0xff, RZ, 0xc0, !PT ;  /* 0x000000ff22227812 */ /* 0x020fe200078ec0ff */
[----:B------:R-:W-:Y:S01]  /*5b50*/  BSSY B1, `(.L_x_39) ;  /* 0x000000b000017945 */ /* 0x000fe20003800000 */
[----:B------:R-:W-:Y:S02]  /*5b60*/  ISETP.LT.OR P2, PT, R42, 0x2, !P0 ;  /* 0x000000022a00780c */ /* 0x000fe40004741670 */
[----:B------:R-:W-:-:S05]  /*5b70*/  F2FP.F16.E5M2.UNPACK_B R34, R34 ;  /* 0x00000022ff22723e */ /* 0x000fca00020004ff */
[----:B------:R-:W-:-:S05]  /*5b80*/  HADD2.F32 R34, -RZ, R34.H0_H0 ;  /* 0x20000022ff227230 */ /* 0x000fca0000004100 */
[----:B------:R-:W-:Y:S01]  /*5b90*/  FMUL R35, R34, UR21 ;  /* 0x0000001522237c20 */ /* 0x000fe20008400000 */
[----:B------:R-:W-:-:S03]  /*5ba0*/  PRMT R34, RZ, 0x7610, R34 ;  /* 0x00007610ff227816 */ /* 0x000fc60000000022 */
[----:B------:R-:W-:-:S05]  /*5bb0*/  FFMA R35, R228, UR20, R35 ;  /* 0x00000014e4237c23 */ /* 0x000fca0008000023 */
[----:B------:R-:W-:-:S05]  /*5bc0*/  F2FP.SATFINITE.E5M2.F32.PACK_AB_MERGE_C R35, RZ, R35, RZ ;  /* 0x00000023ff23723e */ /* 0x000fca00048060ff */
[----:B------:R2:W-:Y:S01]  /*5bd0*/  @!P3 STG.E.U8 desc[UR14][R24.64], R35 ;  /* 0x000000231800b986 */ /* 0x0005e2000c10110e */
[----:B------:R-:W-:Y:S05]  /*5be0*/  @P2 BRA `(.L_x_40) ;  /* 0x0000000000042947 */ /* 0x000fea0003800000 */
[----:B------:R3:W5:Y:S02]  /*5bf0*/  LDG.E.U8 R34, desc[UR14][R32.64+0x1] ;  /* 0x0000010e20227981 */ /* 0x000764000c1e1100 */
.L_x_40:
[----:B------:R-:W-:Y:S05]  /*5c00*/  BSYNC B1 ;  /* 0x0000000000017941 */ /* 0x000fea0003800000 */
.L_x_39:
[----:B-----5:R-:W-:Y:S01]  /*5c10*/  LOP3.LUT R34, R34, 0xff, RZ, 0xc0, !PT ;  /* 0x000000ff22227812 */ /* 0x020fe200078ec0ff */
[----:B------:R-:W-:Y:S01]  /*5c20*/  BSSY B1, `(.L_x_41) ;  /* 0x0000013000017945 */ /* 0x000fe20003800000 */
[----:B------:R-:W-:Y:S02]  /*5c30*/  IADD3 R45, P1, R43, 0x8, RZ ;  /* 0x000000082b2d7810 */ /* 0x000fe40007f3e0ff */
[----:B------:R-:W-:-:S03]  /*5c40*/  F2FP.F16.E5M2.UNPACK_B R34, R34 ;  /* 0x00000022ff22723e */ /* 0x000fc600020004ff */
[----:B--2---:R-:W-:Y:S01]  /*5c50*/  IMAD.X R35, RZ, RZ, R39, P1 ;  /* 0x000000ffff237224 */ /* 0x004fe200008e0627 */
[----:B------:R-:W-:Y:S01]  /*5c60*/  ISETP.GE.AND P1, PT, R41, 0x9, PT ;  /* 0x000000092900780c */ /* 0x000fe20003f26270 */
[----:B------:R-:W-:Y:S02]  /*5c70*/  HADD2.F32 R34, -RZ, R34.H0_H0 ;  /* 0x20000022ff227230 */ /* 0x000fe40000004100 */
[----:B------:R-:W-:Y:S01]  /*5c80*/  IMAD R46, R35, UR6, RZ ;  /* 0x00000006232e7c24 */ /* 0x000fe2000f8e02ff */
[----:B------:R-:W-:Y:S02]  /*5c90*/  ISETP.LT.OR P5, PT, R42, 0x1, !P1 ;  /* 0x000000012a00780c */ /* 0x000fe40004fa1670 */
[----:B------:R-:W-:Y:S01]  /*5ca0*/  FMUL R44, R34, UR21 ;  /* 0x00000015222c7c20 */ /* 0x000fe20008400000 */
[----:B------:R-:W-:-:S04]  /*5cb0*/  IMAD.WIDE.U32 R34, R45, UR6, R36 ;  /* 0x000000062d227c25 */ /* 0x000fc8000f8e0024 */
[----:B------:R-:W-:Y:S01]  /*5cc0*/  FFMA R44, R227, UR20, R44 ;  /* 0x00000014e32c7c23 */ /* 0x000fe2000800002c */
[----:B------:R-:W-:Y:S01]  /*5cd0*/  IMAD R45, R45, UR7, R46 ;  /* 0x000000072d2d7c24 */ /* 0x000fe2000f8e022e */
[----:B------:R-:W-:-:S03]  /*5ce0*/  IADD3 R34, P3, R34, UR10, RZ ;  /* 0x0000000a22227c10 */ /* 0x000fc6000ff7e0ff */
[----:B------:R-:W-:Y:S02]  /*5cf0*/  F2FP.SATFINITE.E5M2.F32.PACK_AB_MERGE_C R47, RZ, R44, RZ ;  /* 0x0000002cff2f723e */ /* 0x000fe400048060ff */
[----:B------:R-:W-:Y:S02]  /*5d00*/  IADD3.X R35, R35, UR11, R45, P3, !PT ;  /* 0x0000000b23237c10 */ /* 0x000fe40009ffe42d */
[----:B------:R-:W-:Y:S01]  /*5d10*/  PRMT R44, RZ, 0x7610, R44 ;  /* 0x00007610ff2c7816 */ /* 0x000fe2000000002c */
[----:B------:R2:W-:Y:S01]  /*5d20*/  @!P2 STG.E.U8 desc[UR14][R24.64+0x1], R47 ;  /* 0x0000012f1800a986 */ /* 0x0005e2000c10110e */
[----:B------:R-:W-:Y:S05]  /*5d30*/  @P5 BRA `(.L_x_42) ;  /* 0x0000000000045947 */ /* 0x000fea0003800000 */
[----:B------:R4:W5:Y:S02]  /*5d40*/  LDG.E.U8 R44, desc[UR14][R34.64] ;  /* 0x0000000e222c7981 */ /* 0x000964000c1e1100 */
.L_x_42:
[----:B------:R-:W-:Y:S05]  /*5d50*/  BSYNC B1 ;  /* 0x0000000000017941 */ /* 0x000fea0003800000 */
.L_x_41:
        /* <DEDUP_REMOVED lines=12> */
.L_x_44:
[----:B------:R-:W-:Y:S05]  /*5e20*/  BSYNC B1 ;  /* 0x0000000000017941 */ /* 0x000fea0003800000 */
.L_x_43:
[----:B-----5:R-:W-:Y:S01]  /*5e30*/  LOP3.LUT R44, R44, 0xff, RZ, 0xc0, !PT ;  /* 0x000000ff2c2c7812 */ /* 0x020fe200078ec0ff */
[----:B------:R-:W-:Y:S01]  /*5e40*/  BSSY B1, `(.L_x_45) ;  /* 0x000000b000017945 */ /* 0x000fe20003800000 */
[----:B------:R-:W-:Y:S02]  /*5e50*/  ISETP.LT.OR P3, PT, R42, 0x9, !P0 ;  /* 0x000000092a00780c */ /* 0x000fe40004761670 */
[----:B------:R-:W-:-:S05]  /*5e60*/  F2FP.F16.E5M2.UNPACK_B R44, R44 ;  /* 0x0000002cff2c723e */ /* 0x000fca00020004ff */
[----:B------:R-:W-:-:S05]  /*5e70*/  HADD2.F32 R44, -RZ, R44.H0_H0 ;  /* 0x2000002cff2c7230 */ /* 0x000fca0000004100 */
[----:B------:R-:W-:-:S04]  /*5e80*/  FMUL R44, R44, UR21 ;  /* 0x000000152c2c7c20 */ /* 0x000fc80008400000 */
[----:B------:R-:W-:-:S05]  /*5e90*/  FFMA R44, R225, UR20, R44 ;  /* 0x00000014e12c7c23 */ /* 0x000fca000800002c */
[----:B0-----:R-:W-:Y:S02]  /*5ea0*/  F2FP.SATFINITE.E5M2.F32.PACK_AB_MERGE_C R45, RZ, R44, RZ ;  /* 0x0000002cff2d723e */ /* 0x001fe400048060ff */
[----:B------:R-:W-:-:S03]  /*5eb0*/  PRMT R44, RZ, 0x7610, R44 ;  /* 0x00007610ff2c7816 */ /* 0x000fc6000000002c */
[----:B------:R0:W-:Y:S01]  /*5ec0*/  @!P2 STG.E.U8 desc[UR14][R26.64+0x1], R45 ;  /* 0x0000012d1a00a986 */ /* 0x0001e2000c10110e */
[----:B------:R-:W-:Y:S05]  /*5ed0*/  @P3 BRA `(.L_x_46) ;  /* 0x0000000000043947 */ /* 0x000fea0003800000 */
[----:B------:R0:W5:Y:S02]  /*5ee0*/  LDG.E.U8 R44, desc[UR14][R32.64+0x8] ;  /* 0x0000080e202c7981 */ /* 0x000164000c1e1100 */
.L_x_46:
[----:B------:R-:W-:Y:S05]  /*5ef0*/  BSYNC B1 ;  /* 0x0000000000017941 */ /* 0x000fea0003800000 */
.L_x_45:
[----:B-----5:R-:W-:Y:S01]  /*5f00*/  LOP3.LUT R44, R44, 0xff, RZ, 0xc0, !PT ;  /* 0x000000ff2c2c7812 */ /* 0x020fe200078ec0ff */
[----:B------:R-:W-:Y:S01]  /*5f10*/  BSSY B1, `(.L_x_47) ;  /* 0x000000b000017945 */ /* 0x000fe20003800000 */
[----:B------:R-:W-:Y:S02]  /*5f20*/  ISETP.LT.OR P2, PT, R42, 0xa, !P0 ;  /* 0x0000000a2a00780c */ /* 0x000fe40004741670 */
[----:B------:R-:W-:-:S05]  /*5f30*/  F2FP.F16.E5M2.UNPACK_B R44, R44 ;  /* 0x0000002cff2c723e */ /* 0x000fca00020004ff */
[----:B------:R-:W-:-:S05]  /*5f40*/  HADD2.F32 R44, -RZ, R44.H0_H0 ;  /* 0x2000002cff2c7230 */ /* 0x000fca0000004100 */
[----:B0-----:R-:W-:Y:S01]  /*5f50*/  FMUL R45, R44, UR21 ;  /* 0x000000152c2d7c20 */ /* 0x001fe20008400000 */
[----:B------:R-:W-:-:S03]  /*5f60*/  PRMT R44, RZ, 0x7610, R44 ;  /* 0x00007610ff2c7816 */ /* 0x000fc6000000002c */
[----:B------:R-:W-:-:S05]  /*5f70*/  FFMA R45, R224, UR20, R45 ;  /* 0x00000014e02d7c23 */ /* 0x000fca000800002d */
[----:B------:R-:W-:-:S05]  /*5f80*/  F2FP.SATFINITE.E5M2.F32.PACK_AB_MERGE_C R45, RZ, R45, RZ ;  /* 0x0000002dff2d723e */ /* 0x000fca00048060ff */
[----:B------:R0:W-:Y:S01]  /*5f90*/  @!P3 STG.E.U8 desc[UR14][R24.64+0x8], R45 ;  /* 0x0000082d1800b986 */ /* 0x0001e2000c10110e */
[----:B------:R-:W-:Y:S05]  /*5fa0*/  @P2 BRA `(.L_x_48) ;  /* 0x0000000000042947 */ /* 0x000fea0003800000 */
[----:B------:R0:W5:Y:S02]  /*5fb0*/  LDG.E.U8 R44, desc[UR14][R32.64+0x9] ;  /* 0x0000090e202c7981 */ /* 0x000164000c1e1100 */
.L_x_48:
[----:B------:R-:W-:Y:S05]  /*5fc0*/  BSYNC B1 ;  /* 0x0000000000017941 */ /* 0x000fea0003800000 */
.L_x_47:
        /* <DEDUP_REMOVED lines=12> */
.L_x_50:
[----:B------:R-:W-:Y:S05]  /*6090*/  BSYNC B1 ;  /* 0x0000000000017941 */ /* 0x000fea0003800000 */
.L_x_49:
        /* <DEDUP_REMOVED lines=12> */
.L_x_52:
[----:B------:R-:W-:Y:S05]  /*6160*/  BSYNC B1 ;  /* 0x0000000000017941 */ /* 0x000fea0003800000 */
.L_x_51:
        /* <DEDUP_REMOVED lines=12> */
.L_x_54:
[----:B------:R-:W-:Y:S05]  /*6230*/  BSYNC B1 ;  /* 0x0000000000017941 */ /* 0x000fea0003800000 */
.L_x_53:
        /* <DEDUP_REMOVED lines=12> */
.L_x_56:
[----:B------:R-:W-:Y:S05]  /*6300*/  BSYNC B1 ;  /* 0x0000000000017941 */ /* 0x000fea0003800000 */
.L_x_55:
        /* <DEDUP_REMOVED lines=12> */
.L_x_58:
[----:B------:R-:W-:Y:S05]  /*63d0*/  BSYNC B1 ;  /* 0x0000000000017941 */ /* 0x000fea0003800000 */
.L_x_57:
        /* <DEDUP_REMOVED lines=12> */
.L_x_60:
[----:B------:R-:W-:Y:S05]  /*64a0*/  BSYNC B1 ;  /* 0x0000000000017941 */ /* 0x000fea0003800000 */
.L_x_59:
        /* <DEDUP_REMOVED lines=12> */
.L_x_62:
[----:B------:R-:W-:Y:S05]  /*6570*/  BSYNC B1 ;  /* 0x0000000000017941 */ /* 0x000fea0003800000 */
.L_x_61:
        /* <DEDUP_REMOVED lines=12> */
.L_x_64:
[----:B------:R-:W-:Y:S05]  /*6640*/  BSYNC B1 ;  /* 0x0000000000017941 */ /* 0x000fea0003800000 */
.L_x_63:
        /* <DEDUP_REMOVED lines=12> */
.L_x_66:
[----:B------:R-:W-:Y:S05]  /*6710*/  BSYNC B1 ;  /* 0x0000000000017941 */ /* 0x000fea0003800000 */
.L_x_65:
        /* <DEDUP_REMOVED lines=12> */
.L_x_68:
[----:B------:R-:W-:Y:S05]  /*67e0*/  BSYNC B1 ;  /* 0x0000000000017941 */ /* 0x000fea0003800000 */
.L_x_67:
        /* <DEDUP_REMOVED lines=12> */
.L_x_70:
[----:B------:R-:W-:Y:S05]  /*68b0*/  BSYNC B1 ;  /* 0x0000000000017941 */ /* 0x000fea0003800000 */
.L_x_69:
        /* <DEDUP_REMOVED lines=12> */
.L_x_72:
[----:B------:R-:W-:Y:S05]  /*6980*/  BSYNC B1 ;  /* 0x0000000000017941 */ /* 0x000fea0003800000 */
.L_x_71:
        /* <DEDUP_REMOVED lines=12> */
.L_x_74:
[----:B------:R-:W-:Y:S05]  /*6a50*/  BSYNC B1 ;  /* 0x0000000000017941 */ /* 0x000fea0003800000 */
.L_x_73:
        /* <DEDUP_REMOVED lines=12> */
.L_x_76:
[----:B------:R-:W-:Y:S05]  /*6b20*/  BSYNC B1 ;  /* 0x0000000000017941 */ /* 0x000fea0003800000 */
.L_x_75:
        /* <DEDUP_REMOVED lines=12> */
.L_x_78:
[----:B------:R-:W-:Y:S05]  /*6bf0*/  BSYNC B1 ;  /* 0x0000000000017941 */ /* 0x000fea0003800000 */
.L_x_77:
        /* <DEDUP_REMOVED lines=12> */
.L_x_80:
[----:B------:R-:W-:Y:S05]  /*6cc0*/  BSYNC B1 ;  /* 0x0000000000017941 */ /* 0x000fea0003800000 */
.L_x_79:
        /* <DEDUP_REMOVED lines=12> */
.L_x_82:
[----:B------:R-:W-:Y:S05]  /*6d90*/  BSYNC B1 ;  /* 0x0000000000017941 */ /* 0x000fea0003800000 */
.L_x_81:
        /* <DEDUP_REMOVED lines=12> */
.L_x_84:
[----:B------:R-:W-:Y:S05]  /*6e60*/  BSYNC B1 ;  /* 0x0000000000017941 */ /* 0x000fea0003800000 */
.L_x_83:
        /* <DEDUP_REMOVED lines=12> */
.L_x_86:
[----:B------:R-:W-:Y:S05]  /*6f30*/  BSYNC B1 ;  /* 0x0000000000017941 */ /* 0x000fea0003800000 */
.L_x_85:
        /* <DEDUP_REMOVED lines=12> */
.L_x_88:
[----:B------:R-:W-:Y:S05]  /*7000*/  BSYNC B1 ;  /* 0x0000000000017941 */ /* 0x000fea0003800000 */
.L_x_87:
        /* <DEDUP_REMOVED lines=12> */
.L_x_90:
[----:B------:R-:W-:Y:S05]  /*70d0*/  BSYNC B1 ;  /* 0x0000000000017941 */ /* 0x000fea0003800000 */
.L_x_89:
        /* <DEDUP_REMOVED lines=12> */
.L_x_92:
[----:B------:R-:W-:Y:S05]  /*71a0*/  BSYNC B1 ;  /* 0x0000000000017941 */ /* 0x000fea0003800000 */
.L_x_91:
        /* <DEDUP_REMOVED lines=12> */
.L_x_94:
[----:B------:R-:W-:Y:S05]  /*7270*/  BSYNC B1 ;  /* 0x0000000000017941 */ /* 0x000fea0003800000 */
.L_x_93:
        /* <DEDUP_REMOVED lines=12> */
.L_x_96:
[----:B------:R-:W-:Y:S05]  /*7340*/  BSYNC B1 ;  /* 0x0000000000017941 */ /* 0x000fea0003800000 */
.L_x_95:
        /* <DEDUP_REMOVED lines=12> */
.L_x_98:
[----:B------:R-:W-:Y:S05]  /*7410*/  BSYNC B1 ;  /* 0x0000000000017941 */ /* 0x000fea0003800000 */
.L_x_97:
        /* <DEDUP_REMOVED lines=12> */
.L_x_100:
[----:B------:R-:W-:Y:S05]  /*74e0*/  BSYNC B1 ;  /* 0x0000000000017941 */ /* 0x000fea0003800000 */
.L_x_99:
        /* <DEDUP_REMOVED lines=12> */
.L_x_102:
[----:B------:R-:W-:Y:S05]  /*75b0*/  BSYNC B1 ;  /* 0x0000000000017941 */ /* 0x000fea0003800000 */
.L_x_101:
        /* <DEDUP_REMOVED lines=12> */
.L_x_104:
[----:B------:R-:W-:Y:S05]  /*7680*/  BSYNC B1 ;  /* 0x0000000000017941 */ /* 0x000fea0003800000 */
.L_x_103:
        /* <DEDUP_REMOVED lines=12> */
.L_x_106:
[----:B------:R-:W-:Y:S05]  /*7750*/  BSYNC B1 ;  /* 0x0000000000017941 */ /* 0x000fea0003800000 */
.L_x_105:
        /* <DEDUP_REMOVED lines=12> */
.L_x_108:
[----:B------:R-:W-:Y:S05]  /*7820*/  BSYNC B1 ;  /* 0x0000000000017941 */ /* 0x000fea0003800000 */
.L_x_107:
        /* <DEDUP_REMOVED lines=12> */
.L_x_110:
[----:B------:R-:W-:Y:S05]  /*78f0*/  BSYNC B1 ;  /* 0x0000000000017941 */ /* 0x000fea0003800000 */
.L_x_109:
        /* <DEDUP_REMOVED lines=12> */
.L_x_112:
[----:B------:R-:W-:Y:S05]  /*79c0*/  BSYNC B1 ;  /* 0x0000000000017941 */ /* 0x000fea0003800000 */
.L_x_111:
        /* <DEDUP_REMOVED lines=12> */
.L_x_114:
[----:B------:R-:W-:Y:S05]  /*7a90*/  BSYNC B1 ;  /* 0x0000000000017941 */ /* 0x000fea0003800000 */
.L_x_113:
        /* <DEDUP_REMOVED lines=12> */
.L_x_116:
[----:B------:R-:W-:Y:S05]  /*7b60*/  BSYNC B1 ;  /* 0x0000000000017941 */ /* 0x000fea0003800000 */
.L_x_115:
        /* <DEDUP_REMOVED lines=12> */
.L_x_118:
[----:B------:R-:W-:Y:S05]  /*7c30*/  BSYNC B1 ;  /* 0x0000000000017941 */ /* 0x000fea0003800000 */
.L_x_117:
        /* <DEDUP_REMOVED lines=12> */
.L_x_120:
[----:B------:R-:W-:Y:S05]  /*7d00*/  BSYNC B1 ;  /* 0x0000000000017941 */ /* 0x000fea0003800000 */
.L_x_119:
        /* <DEDUP_REMOVED lines=12> */
.L_x_122:
[----:B------:R-:W-:Y:S05]  /*7dd0*/  BSYNC B1 ;  /* 0x0000000000017941 */ /* 0x000fea0003800000 */
.L_x_121:
        /* <DEDUP_REMOVED lines=12> */
.L_x_124:
[----:B------:R-:W-:Y:S05]  /*7ea0*/  BSYNC B1 ;  /* 0x0000000000017941 */ /* 0x000fea0003800000 */
.L_x_123:
        /* <DEDUP_REMOVED lines=12> */
.L_x_126:
[----:B------:R-:W-:Y:S05]  /*7f70*/  BSYNC B1 ;  /* 0x0000000000017941 */ /* 0x000fea0003800000 */
.L_x_125:
        /* <DEDUP_REMOVED lines=12> */
.L_x_128:
[----:B------:R-:W-:Y:S05]  /*8040*/  BSYNC B1 ;  /* 0x0000000000017941 */ /* 0x000fea0003800000 */
.L_x_127:
        /* <DEDUP_REMOVED lines=12> */
.L_x_130:
[----:B------:R-:W-:Y:S05]  /*8110*/  BSYNC B1 ;  /* 0x0000000000017941 */ /* 0x000fea0003800000 */
.L_x_129:
        /* <DEDUP_REMOVED lines=12> */
.L_x_132:
[----:B------:R-:W-:Y:S05]  /*81e0*/  BSYNC B1 ;  /* 0x0000000000017941 */ /* 0x000fea0003800000 */
.L_x_131:
        /* <DEDUP_REMOVED lines=12> */
.L_x_134:
[----:B------:R-:W-:Y:S05]  /*82b0*/  BSYNC B1 ;  /* 0x0000000000017941 */ /* 0x000fea0003800000 */
.L_x_133:
        /* <DEDUP_REMOVED lines=12> */
.L_x_136:
[----:B------:R-:W-:Y:S05]  /*8380*/  BSYNC B1 ;  /* 0x0000000000017941 */ /* 0x000fea0003800000 */
.L_x_135:
        /* <DEDUP_REMOVED lines=12> */
.L_x_138:
[----:B------:R-:W-:Y:S05]  /*8450*/  BSYNC B1 ;  /* 0x0000000000017941 */ /* 0x000fea0003800000 */
.L_x_137:
        /* <DEDUP_REMOVED lines=12> */
.L_x_140:
[----:B------:R-:W-:Y:S05]  /*8520*/  BSYNC B1 ;  /* 0x0000000000017941 */ /* 0x000fea0003800000 */
.L_x_139:
        /* <DEDUP_REMOVED lines=12> */
.L_x_142:
[----:B------:R-:W-:Y:S05]  /*85f0*/  BSYNC B1 ;  /* 0x0000000000017941 */ /* 0x000fea0003800000 */
.L_x_141:
        /* <DEDUP_REMOVED lines=12> */
.L_x_144:
[----:B------:R-:W-:Y:S05]  /*86c0*/  BSYNC B1 ;  /* 0x0000000000017941 */ /* 0x000fea0003800000 */
.L_x_143:
        /* <DEDUP_REMOVED lines=12> */
.L_x_146:
[----:B------:R-:W-:Y:S05]  /*8790*/  BSYNC B1 ;  /* 0x0000000000017941 */ /* 0x000fea0003800000 */
.L_x_145:
        /* <DEDUP_REMOVED lines=12> */
.L_x_148:
[----:B------:R-:W-:Y:S05]  /*8860*/  BSYNC B1 ;  /* 0x0000000000017941 */ /* 0x000fea0003800000 */
.L_x_147:
        /* <DEDUP_REMOVED lines=12> */
.L_x_150:
[----:B------:R-:W-:Y:S05]  /*8930*/  BSYNC B1 ;  /* 0x0000000000017941 */ /* 0x000fea0003800000 */
.L_x_149:
        /* <DEDUP_REMOVED lines=12> */
.L_x_152:
[----:B------:R-:W-:Y:S05]  /*8a00*/  BSYNC B1 ;  /* 0x0000000000017941 */ /* 0x000fea0003800000 */
.L_x_151:
        /* <DEDUP_REMOVED lines=12> */
.L_x_154:
[----:B------:R-:W-:Y:S05]  /*8ad0*/  BSYNC B1 ;  /* 0x0000000000017941 */ /* 0x000fea0003800000 */
.L_x_153:
        /* <DEDUP_REMOVED lines=12> */
.L_x_156:
[----:B------:R-:W-:Y:S05]  /*8ba0*/  BSYNC B1 ;  /* 0x0000000000017941 */ /* 0x000fea0003800000 */
.L_x_155:
        /* <DEDUP_REMOVED lines=12> */
.L_x_158:
[----:B------:R-:W-:Y:S05]  /*8c70*/  BSYNC B1 ;  /* 0x0000000000017941 */ /* 0x000fea0003800000 */
.L_x_157:
        /* <DEDUP_REMOVED lines=12> */
.L_x_160:
[----:B------:R-:W-:Y:S05]  /*8d40*/  BSYNC B1 ;  /* 0x0000000000017941 */ /* 0x000fea0003800000 */
.L_x_159:
[----:B-----5:R-:W-:Y:S01]  /*8d50*/  LOP3.LUT R44, R44, 0xff, RZ, 0xc0, !PT ;  /* 0x000000ff2c2c7812 */ /* 0x020fe200078ec0ff */
[----:B------:R-:W-:Y:S01]  /*8d60*/  BSSY B1, `(.L_x_161) ;  /* 0x000000b000017945 */ /* 0x000fe20003800000 */
[----:B------:R-:W-:Y:S02]  /*8d70*/  ISETP.LT.OR P2, PT, R42, 0x79, !P1 ;  /* 0x000000792a00780c */ /* 0x000fe40004f41670 */
[----:B------:R-:W-:Y:S02]  /*8d80*/  F2FP.F16.E5M2.UNPACK_B R44, R44 ;  /* 0x0000002cff2c723e */ /* 0x000fe400020004ff */
[----:B0--3--:R-:W-:-:S03]  /*8d90*/  PRMT R32, RZ, 0x7610, R32 ;  /* 0x00007610ff207816 */ /* 0x009fc60000000020 */
[----:B------:R-:W-:-:S05]  /*8da0*/  HADD2.F32 R44, -RZ, R44.H0_H0 ;  /* 0x2000002cff2c7230 */ /* 0x000fca0000004100 */
[----:B------:R-:W-:-:S04]  /*8db0*/  FMUL R44, R44, UR21 ;  /* 0x000000152c2c7c20 */ /* 0x000fc80008400000 */
[----:B------:R-:W-:-:S05]  /*8dc0*/  FFMA R44, R167, UR20, R44 ;  /* 0x00000014a72c7c23 */ /* 0x000fca000800002c */
[----:B------:R-:W-:-:S05]  /*8dd0*/  F2FP.SATFINITE.E5M2.F32.PACK_AB_MERGE_C R33, RZ, R44, RZ ;  /* 0x0000002cff21723e */ /* 0x000fca00048060ff */
[----:B------:R0:W-:Y:S01]  /*8de0*/  @!P0 STG.E.U8 desc[UR14][R24.64+0x79], R33 ;  /* 0x0000792118008986 */ /* 0x0001e2000c10110e */
[----:B------:R-:W-:Y:S05]  /*8df0*/  @P2 BRA `(.L_x_162) ;  /* 0x0000000000042947 */ /* 0x000fea0003800000 */
[----:B------:R3:W5:Y:S02]  /*8e00*/  LDG.E.U8 R32, desc[UR14][R34.64+0x78] ;  /* 0x0000780e22207981 */ /* 0x000764000c1e1100 */
.L_x_162:
[----:B------:R-:W-:Y:S05]  /*8e10*/  BSYNC B1 ;  /* 0x0000000000017941 */ /* 0x000fea0003800000 */
.L_x_161:
[----:B-----5:R-:W-:Y:S01]  /*8e20*/  LOP3.LUT R32, R32, 0xff, RZ, 0xc0, !PT ;  /* 0x000000ff20207812 */ /* 0x020fe200078ec0ff */
[----:B------:R-:W-:Y:S01]  /*8e30*/  BSSY B1, `(.L_x_163) ;  /* 0x000000b000017945 */ /* 0x000fe20003800000 */
[----:B------:R-:W-:Y:S02]  /*8e40*/  ISETP.LT.OR P1, PT, R42, 0x7a, !P1 ;  /* 0x0000007a2a00780c */ /* 0x000fe40004f21670 */
[----:B------:R-:W-:Y:S02]  /*8e50*/  F2FP.F16.E5M2.UNPACK_B R32, R32 ;  /* 0x00000020ff20723e */ /* 0x000fe400020004ff */
[----:B0-2---:R-:W-:-:S03]  /*8e60*/  PRMT R24, RZ, 0x7610, R24 ;  /* 0x00007610ff187816 */ /* 0x005fc60000000018 */
[----:B------:R-:W-:-:S05]  /*8e70*/  HADD2.F32 R32, -RZ, R32.H0_H0 ;  /* 0x20000020ff207230 */ /* 0x000fca0000004100 */
[----:B------:R-:W-:-:S04]  /*8e80*/  FMUL R25, R32, UR21 ;  /* 0x0000001520197c20 */ /* 0x000fc80008400000 */
[----:B------:R-:W-:-:S05]  /*8e90*/  FFMA R25, R166, UR20, R25 ;  /* 0x00000014a6197c23 */ /* 0x000fca0008000019 */
[----:B------:R-:W-:-:S05]  /*8ea0*/  F2FP.SATFINITE.E5M2.F32.PACK_AB_MERGE_C R25, RZ, R25, RZ ;  /* 0x00000019ff19723e */ /* 0x000fca00048060ff */
[----:B------:R0:W-:Y:S01]  /*8eb0*/  @!P2 STG.E.U8 desc[UR14][R26.64+0x78], R25 ;  /* 0x000078191a00a986 */ /* 0x0001e2000c10110e */
[----:B------:R-:W-:Y:S05]  /*8ec0*/  @P1 BRA `(.L_x_164) ;  /* 0x0000000000041947 */ /* 0x000fea0003800000 */
[----:B------:R2:W5:Y:S02]  /*8ed0*/  LDG.E.U8 R24, desc[UR14][R34.64+0x79] ;  /* 0x0000790e22187981 */ /* 0x000564000c1e1100 */
.L_x_164:
[----:B------:R-:W-:Y:S05]  /*8ee0*/  BSYNC B1 ;  /* 0x0000000000017941 */ /* 0x000fea0003800000 */
.L_x_163:
[----:B-----5:R-:W-:Y:S01]  /*8ef0*/  LOP3.LUT R24, R24, 0xff, RZ, 0xc0, !PT ;  /* 0x000000ff18187812 */ /* 0x020fe200078ec0ff */
[----:B------:R-:W-:Y:S01]  /*8f00*/  BSSY B1, `(.L_x_165) ;  /* 0x0000013000017945 */ /* 0x000fe20003800000 */
[----:B------:R-:W-:Y:S02]  /*8f10*/  IADD3 R33, P0, R43, 0x80, RZ ;  /* 0x000000802b217810 */ /* 0x000fe40007f1e0ff */
[----:B------:R-:W-:-:S03]  /*8f20*/  F2FP.F16.E5M2.UNPACK_B R24, R24 ;  /* 0x00000018ff18723e */ /* 0x000fc600020004ff */
[----:B0-----:R-:W-:Y:S01]  /*8f30*/  IMAD.X R25, RZ, RZ, R39, P0 ;  /* 0x000000ffff197224 */ /* 0x001fe200000e0627 */
[----:B------:R-:W-:Y:S01]  /*8f40*/  ISETP.GE.AND P0, PT, R41, 0x81, PT ;  /* 0x000000812900780c */ /* 0x000fe20003f06270 */
[----:B------:R-:W-:Y:S02]  /*8f50*/  HADD2.F32 R24, -RZ, R24.H0_H0 ;  /* 0x20000018ff187230 */ /* 0x000fe40000004100 */
[----:B--234-:R-:W-:Y:S01]  /*8f60*/  IMAD R34, R25, UR6, RZ ;  /* 0x0000000619227c24 */ /* 0x01cfe2000f8e02ff */
        /* <DEDUP_REMOVED lines=12> */
.L_x_166:
[----:B------:R-:W-:Y:S05]  /*9030*/  BSYNC B1 ;  /* 0x0000000000017941 */ /* 0x000fea0003800000 */
.L_x_165:
[----:B-----5:R-:W-:Y:S01]  /*9040*/  LOP3.LUT R32, R32, 0xff, RZ, 0xc0, !PT ;  /* 0x000000ff20207812 */ /* 0x020fe200078ec0ff */
[----:B------:R-:W-:Y:S01]  /*9050*/  BSSY B1, `(.L_x_167) ;  /* 0x000000b000017945 */ /* 0x000fe20003800000 */
[----:B------:R-:W-:Y:S02]  /*9060*/  ISETP.LT.OR P2, PT, R42, 0x2, !P0 ;  /* 0x000000022a00780c */ /* 0x000fe40004741670 */
[----:B------:R-:W-:Y:S02]  /*9070*/  F2FP.F16.E5M2.UNPACK_B R32, R32 ;  /* 0x00000020ff20723e */ /* 0x000fe400020004ff */
[----:B0-----:R-:W-:-:S03]  /*9080*/  PRMT R26, RZ, 0x7610, R26 ;  /* 0x00007610ff1a7816 */ /* 0x001fc6000000001a */
[----:B------:R-:W-:-:S05]  /*9090*/  HADD2.F32 R32, -RZ, R32.H0_H0 ;  /* 0x20000020ff207230 */ /* 0x000fca0000004100 */
[----:B------:R-:W-:-:S04]  /*90a0*/  FMUL R27, R32, UR21 ;  /* 0x00000015201b7c20 */ /* 0x000fc80008400000 */
[----:B------:R-:W-:-:S05]  /*90b0*/  FFMA R27, R164, UR20, R27 ;  /* 0x00000014a41b7c23 */ /* 0x000fca000800001b */
[----:B------:R-:W-:-:S05]  /*90c0*/  F2FP.SATFINITE.E5M2.F32.PACK_AB_MERGE_C R27, RZ, R27, RZ ;  /* 0x0000001bff1b723e */ /* 0x000fca00048060ff */
[----:B------:R0:W-:Y:S01]  /*90d0*/  @!P3 STG.E.U8 desc[UR14][R28.64], R27 ;  /* 0x0000001b1c00b986 */ /* 0x0001e2000c10110e */
[----:B------:R-:W-:Y:S05]  /*90e0*/  @P2 BRA `(.L_x_168) ;  /* 0x0000000000042947 */ /* 0x000fea0003800000 */
[----:B------:R3:W5:Y:S02]  /*90f0*/  LDG.E.U8 R26, desc[UR14][R24.64+0x1] ;  /* 0x0000010e181a7981 */ /* 0x000764000c1e1100 */
.L_x_168:
[----:B------:R-:W-:Y:S05]  /*9100*/  BSYNC B1 ;  /* 0x0000000000017941 */ /* 0x000fea0003800000 */
.L_x_167:
[----:B-----5:R-:W-:Y:S01]  /*9110*/  LOP3.LUT R26, R26, 0xff, RZ, 0xc0, !PT ;  /* 0x000000ff1a1a7812 */ /* 0x020fe200078ec0ff */
[----:B------:R-:W-:Y:S01]  /*9120*/  BSSY B1, `(.L_x_169) ;  /* 0x0000013000017945 */ /* 0x000fe20003800000 */
[----:B------:R-:W-:Y:S02]  /*9130*/  IADD3 R43, P1, R43, 0x88, RZ ;  /* 0x000000882b2b7810 */ /* 0x000fe40007f3e0ff */
[----:B------:R-:W-:Y:S02]  /*9140*/  F2FP.F16.E5M2.UNPACK_B R26, R26 ;  /* 0x0000001aff1a723e */ /* 0x000fe400020004ff */
[----:B------:R-:W-:Y:S01]  /*9150*/  PRMT R32, RZ, 0x7610, R32 ;  /* 0x00007610ff207816 */ /* 0x000fe20000000020 */
[----:B------:R-:W-:Y:S01]  /*9160*/  IMAD.X R38, RZ, RZ, R39, P1 ;  /* 0x000000ffff267224 */ /* 0x000fe200008e0627 */
[----:B------:R-:W-:Y:S01]  /*9170*/  ISETP.GE.AND P1, PT, R41, 0x89, PT ;  /* 0x000000892900780c */ /* 0x000fe20003f26270 */
[----:B------:R-:W-:Y:S02]  /*9180*/  HADD2.F32 R26, -RZ, R26.H0_H0 ;  /* 0x2000001aff1a7230 */ /* 0x000fe40000004100 */
[----:B------:R-:W-:Y:S01]  /*9190*/  IMAD R38, R38, UR6, RZ ;  /* 0x0000000626267c24 */ /* 0x000fe2000f8e02ff */
[----:B------:R-:W-:Y:S01]  /*91a0*/  ISETP.LT.OR P5, PT, R42, 0x1, !P1 ;  /* 0x000000012a00780c */ /* 0x000fe20004fa1670 */
[----:B------:R-:W-:-:S04]  /*91b0*/  IMAD.WIDE.U32 R36, R43, UR6, R36 ;  /* 0x000000062b247c25 */ /* 0x000fc8000f8e0024 */
[----:B------:R-:W-:Y:S01]  /*91c0*/  FMUL R26, R26, UR21 ;  /* 0x000000151a1a7c20 */ /* 0x000fe20008400000 */
[----:B------:R-:W-:-:S03]  /*91d0*/  IMAD R43, R43, UR7, R38 ;  /* 0x000000072b2b7c24 */ /* 0x000fc6000f8e0226 */
[----:B------:R-:W-:Y:S01]  /*91e0*/  FFMA R163, R163, UR20, R26 ;  /* 0x00000014a3a37c23 */ /* 0x000fe2000800001a */
[----:B------:R-:W-:-:S04]  /*91f0*/  IADD3 R26, P3, R36, UR10, RZ ;  /* 0x0000000a241a7c10 */ /* 0x000fc8000ff7e0ff */
[----:B------:R-:W-:Y:S02]  /*9200*/  F2FP.SATFINITE.E5M2.F32.PACK_AB_MERGE_C R163, RZ, R163, RZ ;  /* 0x000000a3ffa3723e */ /* 0x000fe400048060ff */
[----:B0-----:R-:W-:-:S03]  /*9210*/  IADD3.X R27, R37, UR11, R43, P3, !PT ;  /* 0x0000000b251b7c10 */ /* 0x001fc60009ffe42b */
[----:B------:R0:W-:Y:S01]  /*9220*/  @!P2 STG.E.U8 desc[UR14][R28.64+0x1], R163 ;  /* 0x000001a31c00a986 */ /* 0x0001e2000c10110e */
[----:B------:R-:W-:Y:S05]  /*9230*/  @P5 BRA `(.L_x_170) ;  /* 0x0000000000045947 */ /* 0x000fea0003800000 */
[----:B------:R4:W5:Y:S02]  /*9240*/  LDG.E.U8 R32, desc[UR14][R26.64] ;  /* 0x0000000e1a207981 */ /* 0x000964000c1e1100 */
.L_x_170:
[----:B------:R-:W-:Y:S05]  /*9250*/  BSYNC B1 ;  /* 0x0000000000017941 */ /* 0x000fea0003800000 */
.L_x_169:
        /* <DEDUP_REMOVED lines=12> */
.L_x_172:
[----:B------:R-:W-:Y:S05]  /*9320*/  BSYNC B1 ;  /* 0x0000000000017941 */ /* 0x000fea0003800000 */
.L_x_171:
        /* <DEDUP_REMOVED lines=12> */
.L_x_174:
[----:B------:R-:W-:Y:S05]  /*93f0*/  BSYNC B1 ;  /* 0x0000000000017941 */ /* 0x000fea0003800000 */
.L_x_173:
        /* <DEDUP_REMOVED lines=12> */
.L_x_176:
[----:B------:R-:W-:Y:S05]  /*94c0*/  BSYNC B1 ;  /* 0x0000000000017941 */ /* 0x000fea0003800000 */
.L_x_175:
        /* <DEDUP_REMOVED lines=12> */
.L_x_178:
[----:B------:R-:W-:Y:S05]  /*9590*/  BSYNC B1 ;  /* 0x0000000000017941 */ /* 0x000fea0003800000 */
.L_x_177:
        /* <DEDUP_REMOVED lines=12> */
.L_x_180:
[----:B------:R-:W-:Y:S05]  /*9660*/  BSYNC B1 ;  /* 0x0000000000017941 */ /* 0x000fea0003800000 */
.L_x_179:
        /* <DEDUP_REMOVED lines=12> */
.L_x_182:
[----:B------:R-:W-:Y:S05]  /*9730*/  BSYNC B1 ;  /* 0x0000000000017941 */ /* 0x000fea0003800000 */
.L_x_181:
        /* <DEDUP_REMOVED lines=12> */
.L_x_184:
[----:B------:R-:W-:Y:S05]  /*9800*/  BSYNC B1 ;  /* 0x0000000000017941 */ /* 0x000fea0003800000 */
.L_x_183:
        /* <DEDUP_REMOVED lines=12> */
.L_x_186:
[----:B------:R-:W-:Y:S05]  /*98d0*/  BSYNC B1 ;  /* 0x0000000000017941 */ /* 0x000fea0003800000 */
.L_x_185:
        /* <DEDUP_REMOVED lines=12> */
.L_x_188:
[----:B------:R-:W-:Y:S05]  /*99a0*/  BSYNC B1 ;  /* 0x0000000000017941 */ /* 0x000fea0003800000 */
.L_x_187:
        /* <DEDUP_REMOVED lines=12> */
.L_x_190:
[----:B------:R-:W-:Y:S05]  /*9a70*/  BSYNC B1 ;  /* 0x0000000000017941 */ /* 0x000fea0003800000 */
.L_x_189:
        /* <DEDUP_REMOVED lines=12> */
.L_x_192:
[----:B------:R-:W-:Y:S05]  /*9b40*/  BSYNC B1 ;  /* 0x0000000000017941 */ /* 0x000fea0003800000 */
.L_x_191:
[----:B-----5:R-:W-:Y:S01]  /*9b50*/  LOP3.LUT R32, R32, 0xff, RZ, 0xc0, !PT ;  /* 0x000000ff20207812 */ /* 0x020fe200078ec0ff */
[----:B------:R-:W-:Y:S01]  /*9b60*/  BSSY B1, `(.L_x_193) ;  /* 0x000000b000017945 */ /* 0x000fe20003800000 */
[----:B------:R-:W-:Y:S02]  /*9b70*/  ISETP.LT.OR P3, PT, R42, 0x19, !P1 ;  /* 0x000000192a00780c */ /* 0x000fe40004f61670 */
[----:B------:R-:W-:-:S05]  /*9b80*/  F2FP.F16.E5M2.UNPACK_B R32, R32 ;  /* 0x00000020ff20723e */ /* 0x000fca00020004ff */
[----:B------:R-:W-:-:S05]  /*9b90*/  HADD2.F32 R32, -RZ, R32.H0_H0 ;  /* 0x20000020ff207230 */ /* 0x000fca0000004100 */
[----:B------:R-:W-:-:S04]  /*9ba0*/  FMUL R32, R32, UR21 ;  /* 0x0000001520207c20 */ /* 0x000fc80008400000 */
[----:B------:R-:W-:Y:S01]  /*9bb0*/  FFMA R32, R23, UR20, R32 ;  /* 0x0000001417207c23 */ /* 0x000fe20008000020 */
[----:B------:R-:W-:-:S04]  /*9bc0*/  PRMT R23, RZ, 0x7610, R23 ;  /* 0x00007610ff177816 */ /* 0x000fc80000000017 */
[----:B0-----:R-:W-:-:S05]  /*9bd0*/  F2FP.SATFINITE.E5M2.F32.PACK_AB_MERGE_C R33, RZ, R32, RZ ;  /* 0x00000020ff21723e */ /* 0x001fca00048060ff */
[----:B------:R0:W-:Y:S01]  /*9be0*/  @!P2 STG.E.U8 desc[UR14][R28.64+0x19], R33 ;  /* 0x000019211c00a986 */ /* 0x0001e2000c10110e */
[----:B------:R-:W-:Y:S05]  /*9bf0*/  @P3 BRA `(.L_x_194) ;  /* 0x0000000000043947 */ /* 0x000fea0003800000 */
[----:B------:R0:W5:Y:S02]  /*9c00*/  LDG.E.U8 R23, desc[UR14][R26.64+0x18] ;  /* 0x0000180e1a177981 */ /* 0x000164000c1e1100 */
.L_x_194:
[----:B------:R-:W-:Y:S05]  /*9c10*/  BSYNC B1 ;  /* 0x0000000000017941 */ /* 0x000fea0003800000 */
.L_x_193:
        /* <DEDUP_REMOVED lines=8> */
[----:B------:R-:W-:-:S05]  /*9ca0*/  F2FP.SATFINITE.E5M2.F32.PACK_AB_MERGE_C R23, RZ, R23, RZ ;  /* 0x00000017ff17723e */ /* 0x000fca00048060ff */
[----:B------:R0:W-:Y:S01]  /*9cb0*/  @!P3 STG.E.U8 desc[UR14][R30.64+0x18], R23 ;  /* 0x000018171e00b986 */ /* 0x0001e2000c10110e */
[----:B------:R-:W-:Y:S05]  /*9cc0*/  @P2 BRA `(.L_x_196) ;  /* 0x0000000000042947 */ /* 0x000fea0003800000 */
[----:B------:R0:W5:Y:S02]  /*9cd0*/  LDG.E.U8 R22, desc[UR14][R26.64+0x19] ;  /* 0x0000190e1a167981 */ /* 0x000164000c1e1100 */
.L_x_196:
[----:B------:R-:W-:Y:S05]  /*9ce0*/  BSYNC B1 ;  /* 0x0000000000017941 */ /* 0x000fea0003800000 */
.L_x_195:
        /* <DEDUP_REMOVED lines=12> */
.L_x_198:
[----:B------:R-:W-:Y:S05]  /*9db0*/  BSYNC B1 ;  /* 0x0000000000017941 */ /* 0x000fea0003800000 */
.L_x_197:
        /* <DEDUP_REMOVED lines=12> */
.L_x_200:
[----:B------:R-:W-:Y:S05]  /*9e80*/  BSYNC B1 ;  /* 0x0000000000017941 */ /* 0x000fea0003800000 */
.L_x_199:
        /* <DEDUP_REMOVED lines=12> */
.L_x_202:
[----:B------:R-:W-:Y:S05]  /*9f50*/  BSYNC B1 ;  /* 0x0000000000017941 */ /* 0x000fea0003800000 */
.L_x_201:
        /* <DEDUP_REMOVED lines=12> */
.L_x_204:
[----:B------:R-:W-:Y:S05]  /*a020*/  BSYNC B1 ;  /* 0x0000000000017941 */ /* 0x000fea0003800000 */
.L_x_203:
        /* <DEDUP_REMOVED lines=12> */
.L_x_206:
[----:B------:R-:W-:Y:S05]  /*a0f0*/  BSYNC B1 ;  /* 0x0000000000017941 */ /* 0x000fea0003800000 */
.L_x_205:
        /* <DEDUP_REMOVED lines=12> */
.L_x_208:
[----:B------:R-:W-:Y:S05]  /*a1c0*/  BSYNC B1 ;  /* 0x0000000000017941 */ /* 0x000fea0003800000 */
.L_x_207:
        /* <DEDUP_REMOVED lines=12> */
.L_x_210:
[----:B------:R-:W-:Y:S05]  /*a290*/  BSYNC B1 ;  /* 0x0000000000017941 */ /* 0x000fea0003800000 */
.L_x_209:
        /* <DEDUP_REMOVED lines=12> */
.L_x_212:
[----:B------:R-:W-:Y:S05]  /*a360*/  BSYNC B1 ;  /* 0x0000000000017941 */ /* 0x000fea0003800000 */
.L_x_211:
        /* <DEDUP_REMOVED lines=12> */
.L_x_214:
[----:B------:R-:W-:Y:S05]  /*a430*/  BSYNC B1 ;  /* 0x0000000000017941 */ /* 0x000fea0003800000 */
.L_x_213:
        /* <DEDUP_REMOVED lines=12> */
.L_x_216:
[----:B------:R-:W-:Y:S05]  /*a500*/  BSYNC B1 ;  /* 0x0000000000017941 */ /* 0x000fea0003800000 */
.L_x_215:
        /* <DEDUP_REMOVED lines=12> */
.L_x_218:
[----:B------:R-:W-:Y:S05]  /*a5d0*/  BSYNC B1 ;  /* 0x0000000000017941 */ /* 0x000fea0003800000 */
.L_x_217:
        /* <DEDUP_REMOVED lines=12> */
.L_x_220:
[----:B------:R-:W-:Y:S05]  /*a6a0*/  BSYNC B1 ;  /* 0x0000000000017941 */ /* 0x000fea0003800000 */
.L_x_219:
        /* <DEDUP_REMOVED lines=12> */
.L_x_222:
[----:B------:R-:W-:Y:S05]  /*a770*/  BSYNC B1 ;  /* 0x0000000000017941 */ /* 0x000fea0003800000 */
.L_x_221:
        /* <DEDUP_REMOVED lines=12> */
.L_x_224:
[----:B------:R-:W-:Y:S05]  /*a840*/  BSYNC B1 ;  /* 0x0000000000017941 */ /* 0x000fea0003800000 */
.L_x_223:
        /* <DEDUP_REMOVED lines=12> */
.L_x_226:
[----:B------:R-:W-:Y:S05]  /*a910*/  BSYNC B1 ;  /* 0x0000000000017941 */ /* 0x000fea0003800000 */
.L_x_225:
        /* <DEDUP_REMOVED lines=12> */
.L_x_228:
[----:B------:R-:W-:Y:S05]  /*a9e0*/  BSYNC B1 ;  /* 0x0000000000017941 */ /* 0x000fea0003800000 */
.L_x_227:
        /* <DEDUP_REMOVED lines=12> */
.L_x_230:
[----:B------:R-:W-:Y:S05]  /*aab0*/  BSYNC B1 ;  /* 0x0000000000017941 */ /* 0x000fea0003800000 */
.L_x_229:
        /* <DEDUP_REMOVED lines=12> */
.L_x_232:
[----:B------:R-:W-:Y:S05]  /*ab80*/  BSYNC B1 ;  /* 0x0000000000017941 */ /* 0x000fea0003800000 */
.L_x_231:
        /* <DEDUP_REMOVED lines=12> */
.L_x_234:
[----:B------:R-:W-:Y:S05]  /*ac50*/  BSYNC B1 ;  /* 0x0000000000017941 */ /* 0x000fea0003800000 */
.L_x_233:
        /* <DEDUP_REMOVED lines=12> */
.L_x_236:
[----:B------:R-:W-:Y:S05]  /*ad20*/  BSYNC B1 ;  /* 0x0000000000017941 */ /* 0x000fea0003800000 */
.L_x_235:
[----:B-----5:R-:W-:Y:S01]  /*ad30*/  LOP3.LUT R2, R2, 0xff, RZ, 0xc0, !PT ;  /* 0x000000ff02027812 */ /* 0x020fe200078ec0ff */
[----:B------:R-:W-:Y:S01]  /*ad40*/  BSSY B1, `(.L_x_237) ;  /* 0x000000b000017945 */ /* 0x000fe20003800000 */
[----:B------:R-:W-:Y:S02]  /*ad50*/  ISETP.LT.OR P3, PT, R42, 0x49, !P0 ;  /* 0x000000492a00780c */ /* 0x000fe40004761670 */
[----:B------:R-:W-:-:S05]  /*ad60*/  F2FP.F16.E5M2.UNPACK_B R2, R2 ;  /* 0x00000002ff02723e */ /* 0x000fca00020004ff */
[----:B------:R-:W-:-:S05]  /*ad70*/  HADD2.F32 R2, -RZ, R2.H0_H0 ;  /* 0x20000002ff027230 */ /* 0x000fca0000004100 */
[----:B0-----:R-:W-:-:S04]  /*ad80*/  FMUL R3, R2, UR21 ;  /* 0x0000001502037c20 */ /* 0x001fc80008400000 */
[----:B------:R-:W-:Y:S01]  /*ad90*/  FFMA R3, R0, UR20, R3 ;  /* 0x0000001400037c23 */ /* 0x000fe20008000003 */
[----:B------:R-:W-:-:S04]  /*ada0*/  PRMT R0, RZ, 0x7610, R0 ;  /* 0x00007610ff007816 */ /* 0x000fc80000000000 */
[----:B------:R-:W-:-:S05]  /*adb0*/  F2FP.SATFINITE.E5M2.F32.PACK_AB_MERGE_C R3, RZ, R3, RZ ;  /* 0x00000003ff03723e */ /* 0x000fca00048060ff */
[----:B------:R0:W-:Y:S01]  /*adc0*/  @!P2 STG.E.U8 desc[UR14][R30.64+0x41], R3 ;  /* 0x000041031e00a986 */ /* 0x0001e2000c10110e */
[----:B------:R-:W-:Y:S05]  /*add0*/  @P3 BRA `(.L_x_238) ;  /* 0x0000000000043947 */ /* 0x000fea0003800000 */
[----:B------:R0:W5:Y:S02]  /*ade0*/  LDG.E.U8 R0, desc[UR14][R24.64+0x48] ;  /* 0x0000480e18007981 */ /* 0x000164000c1e1100 */
.L_x_238:
[----:B------:R-:W-:Y:S05]  /*adf0*/  BSYNC B1 ;  /* 0x0000000000017941 */ /* 0x000fea0003800000 */
.L_x_237:
[----:B------:R-:W2:Y:S01]  /*ae00*/  LDL.LU R2, [R1] ;  /* 0x0000000001027983 */ /* 0x000ea20000300800 */
[----:B-----5:R-:W-:Y:S01]  /*ae10*/  LOP3.LUT R0, R0, 0xff, RZ, 0xc0, !PT ;  /* 0x000000ff00007812 */ /* 0x020fe200078ec0ff */
[----:B------:R-:W-:Y:S01]  /*ae20*/  BSSY B1, `(.L_x_239) ;  /* 0x000000b000017945 */ /* 0x000fe20003800000 */
[----:B------:R-:W-:Y:S02]  /*ae30*/  ISETP.LT.OR P2, PT, R42, 0x4a, !P0 ;  /* 0x0000004a2a00780c */ /* 0x000fe40004741670 */
[----:B------:R-:W-:-:S05]  /*ae40*/  F2FP.F16.E5M2.UNPACK_B R0, R0 ;  /* 0x00000000ff00723e */ /* 0x000fca00020004ff */
[----:B------:R-:W-:-:S05]  /*ae50*/  HADD2.F32 R0, -RZ, R0.H0_H0 ;  /* 0x20000000ff007230 */ /* 0x000fca0000004100 */
[----:B------:R-:W-:-:S04]  /*ae60*/  FMUL R0, R0, UR21 ;  /* 0x0000001500007c20 */ /* 0x000fc80008400000 */
[----:B--2---:R-:W-:-:S05]  /*ae70*/  FFMA R0, R2, UR20, R0 ;  /* 0x0000001402007c23 */ /* 0x004fca0008000000 */
[----:B0-----:R-:W-:Y:S02]  /*ae80*/  F2FP.SATFINITE.E5M2.F32.PACK_AB_MERGE_C R3, RZ, R0, RZ ;  /* 0x00000000ff03723e */ /* 0x001fe400048060ff */
[----:B------:R-:W-:-:S03]  /*ae90*/  PRMT R0, RZ, 0x7610, R0 ;  /* 0x00007610ff007816 */ /* 0x000fc60000000000 */
[----:B------:R0:W-:Y:S01]  /*aea0*/  @!P3 STG.E.U8 desc[UR14][R28.64+0x48], R3 ;  /* 0x000048031c00b986 */ /* 0x0001e2000c10110e */
[----:B------:R-:W-:Y:S05]  /*aeb0*/  @P2 BRA `(.L_x_240) ;  /* 0x0000000000042947 */ /* 0x000fea0003800000 */
[----:B------:R2:W5:Y:S02]  /*aec0*/  LDG.E.U8 R0, desc[UR14][R24.64+0x49] ;  /* 0x0000490e18007981 */ /* 0x000564000c1e1100 */
.L_x_240:
[----:B------:R-:W-:Y:S05]  /*aed0*/  BSYNC B1 ;  /* 0x0000000000017941 */ /* 0x000fea0003800000 */
.L_x_239:
[----:B------:R-:W3:Y:S01]  /*aee0*/  LDL.LU R2, [R1+0x4] ;  /* 0x0000040001027983 */ /* 0x000ee20000300800 */
[----:B-----5:R-:W-:Y:S01]  /*aef0*/  LOP3.LUT R0, R0, 0xff, RZ, 0xc0, !PT ;  /* 0x000000ff00007812 */ /* 0x020fe200078ec0ff */
[----:B------:R-:W-:Y:S01]  /*af00*/  BSSY B1, `(.L_x_241) ;  /* 0x000000b000017945 */ /* 0x000fe20003800000 */
[----:B------:R-:W-:Y:S02]  /*af10*/  ISETP.LT.OR P3, PT, R42, 0x49, !P1 ;  /* 0x000000492a00780c */ /* 0x000fe40004f61670 */
[----:B------:R-:W-:-:S05]  /*af20*/  F2FP.F16.E5M2.UNPACK_B R0, R0 ;  /* 0x00000000ff00723e */ /* 0x000fca00020004ff */
[----:B------:R-:W-:-:S05]  /*af30*/  HADD2.F32 R0, -RZ, R0.H0_H0 ;  /* 0x20000000ff007230 */ /* 0x000fca0000004100 */
[----:B------:R-:W-:-:S04]  /*af40*/  FMUL R0, R0, UR21 ;  /* 0x0000001500007c20 */ /* 0x000fc80008400000 */
[----:B---3--:R-:W-:-:S05]  /*af50*/  FFMA R0, R2, UR20, R0 ;  /* 0x0000001402007c23 */ /* 0x008fca0008000000 */
[----:B0-----:R-:W-:Y:S02]  /*af60*/  F2FP.SATFINITE.E5M2.F32.PACK_AB_MERGE_C R3, RZ, R0, RZ ;  /* 0x00000000ff03723e */ /* 0x001fe400048060ff */
[----:B------:R-:W-:-:S03]  /*af70*/  PRMT R0, RZ, 0x7610, R0 ;  /* 0x00007610ff007816 */ /* 0x000fc60000000000 */
[----:B------:R0:W-:Y:S01]  /*af80*/  @!P2 STG.E.U8 desc[UR14][R28.64+0x49], R3 ;  /* 0x000049031c00a986 */ /* 0x0001e2000c10110e */
[----:B------:R-:W-:Y:S05]  /*af90*/  @P3 BRA `(.L_x_242) ;  /* 0x0000000000043947 */ /* 0x000fea0003800000 */
[----:B------:R3:W5:Y:S02]  /*afa0*/  LDG.E.U8 R0, desc[UR14][R26.64+0x48] ;  /* 0x0000480e1a007981 */ /* 0x000764000c1e1100 */
.L_x_242:
[----:B------:R-:W-:Y:S05]  /*afb0*/  BSYNC B1 ;  /* 0x0000000000017941 */ /* 0x000fea0003800000 */
.L_x_241:
[----:B------:R-:W2:Y:S01]  /*afc0*/  LDL.LU R2, [R1+0x8] ;  /* 0x0000080001027983 */ /* 0x000ea20000300800 */
        /* <DEDUP_REMOVED lines=12> */
.L_x_244:
[----:B------:R-:W-:Y:S05]  /*b090*/  BSYNC B1 ;  /* 0x0000000000017941 */ /* 0x000fea0003800000 */
.L_x_243:
        /* <DEDUP_REMOVED lines=13> */
.L_x_246:
[----:B------:R-:W-:Y:S05]  /*b170*/  BSYNC B1 ;  /* 0x0000000000017941 */ /* 0x000fea0003800000 */
.L_x_245:
        /* <DEDUP_REMOVED lines=13> */
.L_x_248:
[----:B------:R-:W-:Y:S05]  /*b250*/  BSYNC B1 ;  /* 0x0000000000017941 */ /* 0x000fea0003800000 */
.L_x_247:
        /* <DEDUP_REMOVED lines=13> */
.L_x_250:
[----:B------:R-:W-:Y:S05]  /*b330*/  BSYNC B1 ;  /* 0x0000000000017941 */ /* 0x000fea0003800000 */
.L_x_249:
        /* <DEDUP_REMOVED lines=13> */
.L_x_252:
[----:B------:R-:W-:Y:S05]  /*b410*/  BSYNC B1 ;  /* 0x0000000000017941 */ /* 0x000fea0003800000 */
.L_x_251:
        /* <DEDUP_REMOVED lines=13> */
.L_x_254:
[----:B------:R-:W-:Y:S05]  /*b4f0*/  BSYNC B1 ;  /* 0x0000000000017941 */ /* 0x000fea0003800000 */
.L_x_253:
        /* <DEDUP_REMOVED lines=13> */
.L_x_256:
[----:B------:R-:W-:Y:S05]  /*b5d0*/  BSYNC B1 ;  /* 0x0000000000017941 */ /* 0x000fea0003800000 */
.L_x_255:
        /* <DEDUP_REMOVED lines=13> */
.L_x_258:
[----:B------:R-:W-:Y:S05]  /*b6b0*/  BSYNC B1 ;  /* 0x0000000000017941 */ /* 0x000fea0003800000 */
.L_x_257:
        /* <DEDUP_REMOVED lines=13> */
.L_x_260:
[----:B------:R-:W-:Y:S05]  /*b790*/  BSYNC B1 ;  /* 0x0000000000017941 */ /* 0x000fea0003800000 */
.L_x_259:
        /* <DEDUP_REMOVED lines=13> */
.L_x_262:
[----:B------:R-:W-:Y:S05]  /*b870*/  BSYNC B1 ;  /* 0x0000000000017941 */ /* 0x000fea0003800000 */
.L_x_261:
        /* <DEDUP_REMOVED lines=13> */
.L_x_264:
[----:B------:R-:W-:Y:S05]  /*b950*/  BSYNC B1 ;  /* 0x0000000000017941 */ /* 0x000fea0003800000 */
.L_x_263:
        /* <DEDUP_REMOVED lines=13> */
.L_x_266:
[----:B------:R-:W-:Y:S05]  /*ba30*/  BSYNC B1 ;  /* 0x0000000000017941 */ /* 0x000fea0003800000 */
.L_x_265:
        /* <DEDUP_REMOVED lines=13> */
.L_x_268:
[----:B------:R-:W-:Y:S05]  /*bb10*/  BSYNC B1 ;  /* 0x0000000000017941 */ /* 0x000fea0003800000 */
.L_x_267:
        /* <DEDUP_REMOVED lines=13> */
.L_x_270:
[----:B------:R-:W-:Y:S05]  /*bbf0*/  BSYNC B1 ;  /* 0x0000000000017941 */ /* 0x000fea0003800000 */
.L_x_269:
        /* <DEDUP_REMOVED lines=13> */
.L_x_272:
[----:B------:R-:W-:Y:S05]  /*bcd0*/  BSYNC B1 ;  /* 0x0000000000017941 */ /* 0x000fea0003800000 */
.L_x_271:
        /* <DEDUP_REMOVED lines=13> */
.L_x_274:
[----:B------:R-:W-:Y:S05]  /*bdb0*/  BSYNC B1 ;  /* 0x0000000000017941 */ /* 0x000fea0003800000 */
.L_x_273:
        /* <DEDUP_REMOVED lines=13> */
.L_x_276:
[----:B------:R-:W-:Y:S05]  /*be90*/  BSYNC B1 ;  /* 0x0000000000017941 */ /* 0x000fea0003800000 */
.L_x_275:
        /* <DEDUP_REMOVED lines=13> */
.L_x_278:
[----:B------:R-:W-:Y:S05]  /*bf70*/  BSYNC B1 ;  /* 0x0000000000017941 */ /* 0x000fea0003800000 */
.L_x_277:
        /* <DEDUP_REMOVED lines=13> */
.L_x_280:
[----:B------:R-:W-:Y:S05]  /*c050*/  BSYNC B1 ;  /* 0x0000000000017941 */ /* 0x000fea0003800000 */
.L_x_279:
        /* <DEDUP_REMOVED lines=13> */
.L_x_282:
[----:B------:R-:W-:Y:S05]  /*c130*/  BSYNC B1 ;  /* 0x0000000000017941 */ /* 0x000fea0003800000 */
.L_x_281:
        /* <DEDUP_REMOVED lines=13> */
.L_x_284:
[----:B------:R-:W-:Y:S05]  /*c210*/  BSYNC B1 ;  /* 0x0000000000017941 */ /* 0x000fea0003800000 */
.L_x_283:
        /* <DEDUP_REMOVED lines=13> */
.L_x_286:
[----:B------:R-:W-:Y:S05]  /*c2f0*/  BSYNC B1 ;  /* 0x0000000000017941 */ /* 0x000fea0003800000 */
.L_x_285:
        /* <DEDUP_REMOVED lines=13> */
.L_x_288:
[----:B------:R-:W-:Y:S05]  /*c3d0*/  BSYNC B1 ;  /* 0x0000000000017941 */ /* 0x000fea0003800000 */
.L_x_287:
        /* <DEDUP_REMOVED lines=13> */
.L_x_290:
[----:B------:R-:W-:Y:S05]  /*c4b0*/  BSYNC B1 ;  /* 0x0000000000017941 */ /* 0x000fea0003800000 */
.L_x_289:
        /* <DEDUP_REMOVED lines=13> */
.L_x_292:
[----:B------:R-:W-:Y:S05]  /*c590*/  BSYNC B1 ;  /* 0x0000000000017941 */ /* 0x000fea0003800000 */
.L_x_291:
[----:B------:R-:W-:Y:S05]  /*c5a0*/  @P1 BRA `(.L_x_293) ;  /* 0x0000002000a41947 */ /* 0x000fea0003800000 */
[----:B------:R-:W2:Y:S01]  /*c5b0*/  LDL.LU R2, [R1+0x6c] ;  /* 0x00006c0001027983 */ /* 0x000ea20000300800 */
[----:B-----5:R-:W-:-:S04]  /*c5c0*/  LOP3.LUT R0, R0, 0xff, RZ, 0xc0, !PT ;  /* 0x000000ff00007812 */ /* 0x020fc800078ec0ff */
[----:B------:R-:W-:-:S05]  /*c5d0*/  F2FP.F16.E5M2.UNPACK_B R0, R0 ;  /* 0x00000000ff00723e */ /* 0x000fca00020004ff */
[----:B------:R-:W-:-:S05]  /*c5e0*/  HADD2.F32 R0, -RZ, R0.H0_H0 ;  /* 0x20000000ff007230 */ /* 0x000fca0000004100 */
[----:B------:R-:W-:-:S04]  /*c5f0*/  FMUL R0, R0, UR21 ;  /* 0x0000001500007c20 */ /* 0x000fc80008400000 */
[----:B--2---:R-:W-:-:S05]  /*c600*/  FFMA R0, R2, UR20, R0 ;  /* 0x0000001402007c23 */ /* 0x004fca0008000000 */
[----:B0-----:R-:W-:-:S05]  /*c610*/  F2FP.SATFINITE.E5M2.F32.PACK_AB_MERGE_C R3, RZ, R0, RZ ;  /* 0x00000000ff03723e */ /* 0x001fca00048060ff */
[----:B------:R0:W-:Y:S01]  /*c620*/  STG.E.U8 desc[UR14][R30.64+0x79], R3 ;  /* 0x000079031e007986 */ /* 0x0001e2000c10110e */
[----:B------:R-:W-:Y:S05]  /*c630*/  BRA `(.L_x_293) ;  /* 0x0000002000807947 */ /* 0x000fea0003800000 */
.L_x_36:
[----:B------:R-:W-:Y:S01]  /*c640*/  ISETP.GE.AND P3, PT, R41, 0x1, PT ;  /* 0x000000012900780c */ /* 0x000fe20003f66270 */
[----:B------:R-:W-:Y:S01]  /*c650*/  FMUL R227, R227, UR20 ;  /* 0x00000014e3e37c20 */ /* 0x000fe20008400000 */
[----:B------:R-:W-:Y:S01]  /*c660*/  ISETP.GE.AND P2, PT, R41, 0x9, PT ;  /* 0x000000092900780c */ /* 0x000fe20003f46270 */
[----:B------:R-:W-:Y:S01]  /*c670*/  FMUL R228, R228, UR20 ;  /* 0x00000014e4e47c20 */ /* 0x000fe20008400000 */
[C---:B------:R-:W-:Y:S01]  /*c680*/  ISETP.LT.OR P0, PT, R42.reuse, 0x1, !P3 ;  /* 0x000000012a00780c */ /* 0x040fe20005f01670 */
[----:B------:R-:W-:Y:S01]  /*c690*/  FMUL R225, R225, UR20 ;  /* 0x00000014e1e17c20 */ /* 0x000fe20008400000 */
[----:B------:R-:W-:Y:S01]  /*c6a0*/  ISETP.LT.OR P1, PT, R42, 0x2, !P3 ;  /* 0x000000022a00780c */ /* 0x000fe20005f21670 */
[----:B------:R-:W-:Y:S01]  /*c6b0*/  FMUL R226, R226, UR20 ;  /* 0x00000014e2e27c20 */ /* 0x000fe20008400000 */
[----:B------:R-:W-:Y:S02]  /*c6c0*/  ISETP.LT.OR P6, PT, R42, 0x2, !P2 ;  /* 0x000000022a00780c */ /* 0x000fe400057c1670 */
[----:B------:R-:W-:-:S02]  /*c6d0*/  F2FP.SATFINITE.E5M2.F32.PACK_AB_MERGE_C R33, RZ, R228, RZ ;  /* 0x000000e4ff21723e */ /* 0x000fc400048060ff */
[----:B------:R-:W-:Y:S02]  /*c6e0*/  F2FP.SATFINITE.E5M2.F32.PACK_AB_MERGE_C R227, RZ, R227, RZ ;  /* 0x000000e3ffe3723e */ /* 0x000fe400048060ff */
[C---:B------:R-:W-:Y:S02]  /*c6f0*/  ISETP.LT.OR P5, PT, R42.reuse, 0x1, !P2 ;  /* 0x000000012a00780c */ /* 0x040fe400057a1670 */
[----:B------:R-:W-:Y:S01]  /*c700*/  F2FP.SATFINITE.E5M2.F32.PACK_AB_MERGE_C R225, RZ, R225, RZ ;  /* 0x000000e1ffe1723e */ /* 0x000fe200048060ff */
[----:B------:R0:W-:Y:S01]  /*c710*/  @!P0 STG.E.U8 desc[UR14][R24.64], R33 ;  /* 0x0000002118008986 */ /* 0x0001e2000c10110e */
[----:B------:R-:W-:Y:S01]  /*c720*/  ISETP.LT.OR P0, PT, R42, 0x9, !P3 ;  /* 0x000000092a00780c */ /* 0x000fe20005f01670 */
[----:B------:R-:W-:Y:S01]  /*c730*/  FMUL R224, R224, UR20 ;  /* 0x00000014e0e07c20 */ /* 0x000fe20008400000 */
[----:B------:R-:W-:Y:S01]  /*c740*/  F2FP.SATFINITE.E5M2.F32.PACK_AB_MERGE_C R35, RZ, R226, RZ ;  /* 0x000000e2ff23723e */ /* 0x000fe200048060ff */
[----:B------:R-:W-:Y:S01]  /*c750*/  @!P1 STG.E.U8 desc[UR14][R24.64+0x1], R227 ;  /* 0x000001e318009986 */ /* 0x000fe2000c10110e */
[----:B------:R-:W-:-:S03]  /*c760*/  ISETP.LT.OR P1, PT, R42, 0xa, !P3 ;  /* 0x0000000a2a00780c */ /* 0x000fc60005f21670 */
[----:B------:R-:W-:Y:S01]  /*c770*/  @!P6 STG.E.U8 desc[UR14][R26.64+0x1], R225 ;  /* 0x000001e11a00e986 */ /* 0x000fe2000c10110e */
[----:B------:R-:W-:Y:S01]  /*c780*/  ISETP.LT.OR P6, PT, R42, 0xa, !P2 ;  /* 0x0000000a2a00780c */ /* 0x000fe200057c1670 */
[----:B------:R-:W-:Y:S01]  /*c790*/  FMUL R223, R223, UR20 ;  /* 0x00000014dfdf7c20 */ /* 0x000fe20008400000 */
[----:B------:R-:W-:Y:S01]  /*c7a0*/  FMUL R221, R221, UR20 ;  /* 0x00000014dddd7c20 */ /* 0x000fe20008400000 */
[----:B------:R2:W-:Y:S01]  /*c7b0*/  @!P5 STG.E.U8 desc[UR14][R26.64], R35 ;  /* 0x000000231a00d986 */ /* 0x0005e2000c10110e */
[----:B0-----:R-:W-:Y:S02]  /*c7c0*/  F2FP.SATFINITE.E5M2.F32.PACK_AB_MERGE_C R33, RZ, R224, RZ ;  /* 0x000000e0ff21723e */ /* 0x001fe400048060ff */
[----:B------:R-:W-:Y:S01]  /*c7d0*/  F2FP.SATFINITE.E5M2.F32.PACK_AB_MERGE_C R223, RZ, R223, RZ ;  /* 0x000000dfffdf723e */ /* 0x000fe200048060ff */
[----:B------:R-:W-:Y:S01]  /*c7e0*/  FMUL R222, R222, UR20 ;  /* 0x00000014dede7c20 */ /* 0x000fe20008400000 */
[----:B------:R-:W-:Y:S01]  /*c7f0*/  ISETP.LT.OR P5, PT, R42, 0x9, !P2 ;  /* 0x000000092a00780c */ /* 0x000fe200057a1670 */
[----:B------:R-:W-:Y:S01]  /*c800*/  FMUL R220, R220, UR20 ;  /* 0x00000014dcdc7c20 */ /* 0x000fe20008400000 */
[----:B------:R-:W-:Y:S01]  /*c810*/  F2FP.SATFINITE.E5M2.F32.PACK_AB_MERGE_C R221, RZ, R221, RZ ;  /* 0x000000ddffdd723e */ /* 0x000fe200048060ff */
[----:B------:R0:W-:Y:S01]  /*c820*/  @!P0 STG.E.U8 desc[UR14][R24.64+0x8], R33 ;  /* 0x0000082118008986 */ /* 0x0001e2000c10110e */
[----:B------:R-:W-:-:S03]  /*c830*/  ISETP.LT.OR P0, PT, R42, 0x11, !P3 ;  /* 0x000000112a00780c */ /* 0x000fc60005f01670 */
[----:B------:R-:W-:Y:S01]  /*c840*/  @!P1 STG.E.U8 desc[UR14][R24.64+0x9], R223 ;  /* 0x000009df18009986 */ /* 0x000fe2000c10110e */
[----:B------:R-:W-:-:S03]  /*c850*/  ISETP.LT.OR P1, PT, R42, 0x12, !P3 ;  /* 0x000000122a00780c */ /* 0x000fc60005f21670 */
[----:B------:R-:W-:Y:S01]  /*c860*/  @!P6 STG.E.U8 desc[UR14][R26.64+0x9], R221 ;  /* 0x000009dd1a00e986 */ /* 0x000fe2000c10110e */
[C---:B------:R-:W-:Y:S01]  /*c870*/  ISETP.LT.OR P6, PT, R42.reuse, 0x12, !P2 ;  /* 0x000000122a00780c */ /* 0x040fe200057c1670 */
[----:B------:R-:W-:Y:S01]  /*c880*/  FMUL R219, R219, UR20 ;  /* 0x00000014dbdb7c20 */ /* 0x000fe20008400000 */
[----:B--2---:R-:W-:Y:S01]  /*c890*/  F2FP.SATFINITE.E5M2.F32.PACK_AB_MERGE_C R35, RZ, R222, RZ ;  /* 0x000000deff23723e */ /* 0x004fe200048060ff */
[----:B------:R-:W-:Y:S01]  /*c8a0*/  FMUL R217, R217, UR20 ;  /* 0x00000014d9d97c20 */ /* 0x000fe20008400000 */
[----:B0-----:R-:W-:Y:S01]  /*c8b0*/  F2FP.SATFINITE.E5M2.F32.PACK_AB_MERGE_C R33, RZ, R220, RZ ;  /* 0x000000dcff21723e */ /* 0x001fe200048060ff */
[----:B------:R-:W2:Y:S01]  /*c8c0*/  LDL.LU R226, [R1+0x8] ;  /* 0x0000080001e27983 */ /* 0x000ea20000300800 */
[----:B------:R-:W-:Y:S02]  /*c8d0*/  F2FP.SATFINITE.E5M2.F32.PACK_AB_MERGE_C R219, RZ, R219, RZ ;  /* 0x000000dbffdb723e */ /* 0x000fe400048060ff */
[----:B------:R-:W-:Y:S01]  /*c8e0*/  F2FP.SATFINITE.E5M2.F32.PACK_AB_MERGE_C R217, RZ, R217, RZ ;  /* 0x000000d9ffd9723e */ /* 0x000fe200048060ff */
[----:B------:R0:W-:Y:S01]  /*c8f0*/  @!P5 STG.E.U8 desc[UR14][R26.64+0x8], R35 ;  /* 0x000008231a00d986 */ /* 0x0001e2000c10110e */
[----:B------:R-:W-:Y:S01]  /*c900*/  ISETP.LT.OR P5, PT, R42, 0x11, !P2 ;  /* 0x000000112a00780c */ /* 0x000fe200057a1670 */
[----:B------:R-:W-:-:S02]  /*c910*/  FMUL R218, R218, UR20 ;  /* 0x00000014dada7c20 */ /* 0x000fc40008400000 */
[----:B------:R-:W3:Y:S04]  /*c920*/  LDL.LU R227, [R1+0x4] ;  /* 0x0000040001e37983 */ /* 0x000ee80000300800 */
[----:B------:R-:W4:Y:S04]  /*c930*/  LDL.LU R225, [R1] ;  /* 0x0000000001e17983 */ /* 0x000f280000300800 */
[----:B------:R1:W-:Y:S01]  /*c940*/  @!P0 STG.E.U8 desc[UR14][R24.64+0x10], R33 ;  /* 0x0000102118008986 */ /* 0x0003e2000c10110e */
[----:B------:R-:W-:-:S03]  /*c950*/  ISETP.LT.OR P0, PT, R42, 0x19, !P3 ;  /* 0x000000192a00780c */ /* 0x000fc60005f01670 */
[----:B------:R-:W-:Y:S01]  /*c960*/  @!P1 STG.E.U8 desc[UR14][R24.64+0x11], R219 ;  /* 0x000011db18009986 */ /* 0x000fe2000c10110e */
[----:B------:R-:W-:-:S03]  /*c970*/  ISETP.LT.OR P1, PT, R42, 0x1a, !P3 ;  /* 0x0000001a2a00780c */ /* 0x000fc60005f21670 */
[----:B------:R-:W-:Y:S01]  /*c980*/  @!P6 STG.E.U8 desc[UR14][R26.64+0x11], R217 ;  /* 0x000011d91a00e986 */ /* 0x000fe2000c10110e */
[----:B------:R-:W-:Y:S01]  /*c990*/  ISETP.LT.OR P6, PT, R42, 0x1a, !P2 ;  /* 0x0000001a2a00780c */ /* 0x000fe200057c1670 */
[----:B------:R-:W-:Y:S01]  /*c9a0*/  FMUL R216, R216, UR20 ;  /* 0x00000014d8d87c20 */ /* 0x000fe20008400000 */
[----:B0-----:R-:W-:Y:S01]  /*c9b0*/  F2FP.SATFINITE.E5M2.F32.PACK_AB_MERGE_C R35, RZ, R218, RZ ;  /* 0x000000daff23723e */ /* 0x001fe200048060ff */
[----:B------:R-:W-:Y:S01]  /*c9c0*/  FMUL R215, R215, UR20 ;  /* 0x00000014d7d77c20 */ /* 0x000fe20008400000 */
[----:B------:R-:W-:Y:S01]  /*c9d0*/  FMUL R213, R213, UR20 ;  /* 0x00000014d5d57c20 */ /* 0x000fe20008400000 */
[----:B------:R-:W-:Y:S01]  /*c9e0*/  FMUL R214, R214, UR20 ;  /* 0x00000014d6d67c20 */ /* 0x000fe20008400000 */
[----:B-1----:R-:W-:Y:S01]  /*c9f0*/  F2FP.SATFINITE.E5M2.F32.PACK_AB_MERGE_C R33, RZ, R216, RZ ;  /* 0x000000d8ff21723e */ /* 0x002fe200048060ff */
[----:B------:R0:W-:Y:S01]  /*ca00*/  @!P5 STG.E.U8 desc[UR14][R26.64+0x10], R35 ;  /* 0x000010231a00d986 */ /* 0x0001e2000c10110e */
[----:B------:R-:W-:Y:S02]  /*ca10*/  F2FP.SATFINITE.E5M2.F32.PACK_AB_MERGE_C R215, RZ, R215, RZ ;  /* 0x000000d7ffd7723e */ /* 0x000fe400048060ff */
        /* <DEDUP_REMOVED lines=12> */
[----:B-1----:R-:W-:Y:S01]  /*cae0*/  F2FP.SATFINITE.E5M2.F32.PACK_AB_MERGE_C R33, RZ, R212, RZ ;  /* 0x000000d4ff21723e */ /* 0x002fe200048060ff */
[----:B------:R-:W-:Y:S01]  /*caf0*/  FMUL R210, R210, UR20 ;  /* 0x00000014d2d27c20 */ /* 0x000fe20008400000 */
[----:B------:R-:W-:Y:S01]  /*cb00*/  F2FP.SATFINITE.E5M2.F32.PACK_AB_MERGE_C R211, RZ, R211, RZ ;  /* 0x000000d3ffd3723e */ /* 0x000fe200048060ff */
[----:B------:R0:W-:Y:S01]  /*cb10*/  @!P5 STG.E.U8 desc[UR14][R26.64+0x18], R35 ;  /* 0x000018231a00d986 */ /* 0x0001e2000c10110e */
[C---:B------:R-:W-:Y:S02]  /*cb20*/  ISETP.LT.OR P5, PT, R42.reuse, 0x21, !P2 ;  /* 0x000000212a00780c */ /* 0x040fe400057a1670 */
        /* <DEDUP_REMOVED lines=111> */
[C---:B------:R-:W-:Y:S01]  /*d220*/  ISETP.LT.OR P5, PT, R42.reuse, 0x59, !P2 ;  /* 0x000000592a00780c */ /* 0x040fe200057a1670 */
[----:B------:R-:W-:Y:S01]  /*d230*/  FMUL R179, R179, UR20 ;  /* 0x00000014b3b37c20 */ /* 0x000fe20008400000 */
[----:B------:R-:W-:Y:S01]  /*d240*/  F2FP.SATFINITE.E5M2.F32.PACK_AB_MERGE_C R181, RZ, R181, RZ ;  /* 0x000000b5ffb5723e */ /* 0x000fe200048060ff */
[----:B------:R1:W-:Y:S04]  /*d250*/  @!P0 STG.E.U8 desc[UR14][R24.64+0x58], R33 ;  /* 0x0000582118008986 */ /* 0x0003e8000c10110e */
[----:B------:R-:W-:Y:S04]  /*d260*/  @!P1 STG.E.U8 desc[UR14][R24.64+0x59], R183 ;  /* 0x000059b718009986 */ /* 0x000fe8000c10110e */
[----:B------:R-:W-:Y:S01]  /*d270*/  @!P6 STG.E.U8 desc[UR14][R26.64+0x59], R181 ;  /* 0x000059b51a00e986 */ /* 0x000fe2000c10110e */
[----:B------:R-:W-:-:S02]  /*d280*/  ISETP.LT.OR P6, PT, R42, 0x62, !P3 ;  /* 0x000000622a00780c */ /* 0x000fc40005fc1670 */
[----:B0-----:R-:W-:Y:S01]  /*d290*/  F2FP.SATFINITE.E5M2.F32.PACK_AB_MERGE_C R35, RZ, R182, RZ ;  /* 0x000000b6ff23723e */ /* 0x001fe200048060ff */
[----:B------:R-:W-:Y:S01]  /*d2a0*/  FMUL R180, R180, UR20 ;  /* 0x00000014b4b47c20 */ /* 0x000fe20008400000 */
[----:B------:R-:W-:Y:S01]  /*d2b0*/  F2FP.SATFINITE.E5M2.F32.PACK_AB_MERGE_C R179, RZ, R179, RZ ;  /* 0x000000b3ffb3723e */ /* 0x000fe200048060ff */
[----:B------:R-:W-:Y:S01]  /*d2c0*/  FMUL R178, R178, UR20 ;  /* 0x00000014b2b27c20 */ /* 0x000fe20008400000 */
[----:B------:R-:W-:Y:S01]  /*d2d0*/  FMUL R177, R177, UR20 ;  /* 0x00000014b1b17c20 */ /* 0x000fe20008400000 */
[----:B------:R0:W-:Y:S01]  /*d2e0*/  @!P5 STG.E.U8 desc[UR14][R26.64+0x58], R35 ;  /* 0x000058231a00d986 */ /* 0x0001e2000c10110e */
[C---:B------:R-:W-:Y:S02]  /*d2f0*/  ISETP.LT.OR P5, PT, R42.reuse, 0x61, !P3 ;  /* 0x000000612a00780c */ /* 0x040fe40005fa1670 */
[----:B------:R-:W-:Y:S01]  /*d300*/  ISETP.LT.OR P0, PT, R42, 0x61, !P2 ;  /* 0x000000612a00780c */ /* 0x000fe20005701670 */
[----:B------:R-:W-:Y:S01]  /*d310*/  FMUL R176, R176, UR20 ;  /* 0x00000014b0b07c20 */ /* 0x000fe20008400000 */
[C---:B------:R-:W-:Y:S01]  /*d320*/  ISETP.LT.OR P1, PT, R42.reuse, 0x62, !P2 ;  /* 0x000000622a00780c */ /* 0x040fe20005721670 */
[----:B------:R-:W-:Y:S01]  /*d330*/  @!P6 STG.E.U8 desc[UR14][R24.64+0x61], R179 ;  /* 0x000061b31800e986 */ /* 0x000fe2000c10110e */
[----:B------:R-:W-:-:S02]  /*d340*/  ISETP.LT.OR P6, PT, R42, 0x69, !P3 ;  /* 0x000000692a00780c */ /* 0x000fc40005fc1670 */
[----:B-1----:R-:W-:Y:S01]  /*d350*/  F2FP.SATFINITE.E5M2.F32.PACK_AB_MERGE_C R33, RZ, R180, RZ ;  /* 0x000000b4ff21723e */ /* 0x002fe200048060ff */
[----:B------:R-:W-:Y:S01]  /*d360*/  FMUL R175, R175, UR20 ;  /* 0x00000014afaf7c20 */ /* 0x000fe20008400000 */
[----:B------:R-:W-:Y:S01]  /*d370*/  F2FP.SATFINITE.E5M2.F32.PACK_AB_MERGE_C R177, RZ, R177, RZ ;  /* 0x000000b1ffb1723e */ /* 0x000fe200048060ff */
[----:B------:R-:W-:Y:S01]  /*d380*/  FMUL R174, R174, UR20 ;  /* 0x00000014aeae7c20 */ /* 0x000fe20008400000 */
[----:B0-----:R-:W-:Y:S01]  /*d390*/  F2FP.SATFINITE.E5M2.F32.PACK_AB_MERGE_C R35, RZ, R178, RZ ;  /* 0x000000b2ff23723e */ /* 0x001fe200048060ff */
[----:B------:R0:W-:Y:S01]  /*d3a0*/  @!P5 STG.E.U8 desc[UR14][R24.64+0x60], R33 ;  /* 0x000060211800d986 */ /* 0x0001e2000c10110e */
[----:B------:R-:W-:-:S03]  /*d3b0*/  F2FP.SATFINITE.E5M2.F32.PACK_AB_MERGE_C R37, RZ, R176, RZ ;  /* 0x000000b0ff25723e */ /* 0x000fc600048060ff */
[----:B------:R1:W-:Y:S01]  /*d3c0*/  @!P0 STG.E.U8 desc[UR14][R26.64+0x60], R35 ;  /* 0x000060231a008986 */ /* 0x0003e2000c10110e */
[----:B------:R-:W-:-:S03]  /*d3d0*/  ISETP.LT.OR P0, PT, R42, 0x6a, !P3 ;  /* 0x0000006a2a00780c */ /* 0x000fc60005f01670 */
[----:B------:R-:W-:Y:S01]  /*d3e0*/  @!P1 STG.E.U8 desc[UR14][R26.64+0x61], R177 ;  /* 0x000061b11a009986 */ /* 0x000fe2000c10110e */
[C---:B------:R-:W-:Y:S02]  /*d3f0*/  ISETP.LT.OR P1, PT, R42.reuse, 0x69, !P2 ;  /* 0x000000692a00780c */ /* 0x040fe40005721670 */
[C---:B------:R-:W-:Y:S01]  /*d400*/  ISETP.LT.OR P5, PT, R42.reuse, 0x6a, !P2 ;  /* 0x0000006a2a00780c */ /* 0x040fe200057a1670 */
[----:B------:R-:W-:Y:S01]  /*d410*/  @!P6 STG.E.U8 desc[UR14][R24.64+0x68], R37 ;  /* 0x000068251800e986 */ /* 0x000fe2000c10110e */
[----:B------:R-:W-:Y:S01]  /*d420*/  ISETP.LT.OR P6, PT, R42, 0x71, !P3 ;  /* 0x000000712a00780c */ /* 0x000fe20005fc1670 */
[----:B------:R-:W-:Y:S01]  /*d430*/  FMUL R173, R173, UR20 ;  /* 0x00000014adad7c20 */ /* 0x000fe20008400000 */
[----:B------:R-:W-:Y:S01]  /*d440*/  F2FP.SATFINITE.E5M2.F32.PACK_AB_MERGE_C R175, RZ, R175, RZ ;  /* 0x000000afffaf723e */ /* 0x000fe200048060ff */
[----:B------:R-:W-:Y:S01]  /*d450*/  FMUL R172, R172, UR20 ;  /* 0x00000014acac7c20 */ /* 0x000fe20008400000 */
[----:B0-----:R-:W-:Y:S01]  /*d460*/  F2FP.SATFINITE.E5M2.F32.PACK_AB_MERGE_C R33, RZ, R174, RZ ;  /* 0x000000aeff21723e */ /* 0x001fe200048060ff */
[----:B------:R-:W-:Y:S01]  /*d470*/  FMUL R171, R171, UR20 ;  /* 0x00000014abab7c20 */ /* 0x000fe20008400000 */
[----:B------:R-:W-:Y:S01]  /*d480*/  F2FP.SATFINITE.E5M2.F32.PACK_AB_MERGE_C R173, RZ, R173, RZ ;  /* 0x000000adffad723e */ /* 0x000fe200048060ff */
[----:B------:R-:W-:Y:S01]  /*d490*/  @!P0 STG.E.U8 desc[UR14][R24.64+0x69], R175 ;  /* 0x000069af18008986 */ /* 0x000fe2000c10110e */
[----:B-1----:R-:W-:-:S02]  /*d4a0*/  F2FP.SATFINITE.E5M2.F32.PACK_AB_MERGE_C R35, RZ, R172, RZ ;  /* 0x000000acff23723e */ /* 0x002fc400048060ff */
[C---:B------:R-:W-:Y:S01]  /*d4b0*/  ISETP.LT.OR P0, PT, R42.reuse, 0x72, !P3 ;  /* 0x000000722a00780c */ /* 0x040fe20005f01670 */
[----:B------:R0:W-:Y:S01]  /*d4c0*/  @!P1 STG.E.U8 desc[UR14][R26.64+0x68], R33 ;  /* 0x000068211a009986 */ /* 0x0001e2000c10110e */
[----:B------:R-:W-:Y:S01]  /*d4d0*/  ISETP.LT.OR P1, PT, R42, 0x71, !P2 ;  /* 0x000000712a00780c */ /* 0x000fe20005721670 */
[----:B------:R-:W-:Y:S02]  /*d4e0*/  FMUL R170, R170, UR20 ;  /* 0x00000014aaaa7c20 */ /* 0x000fe40008400000 */
[----:B------:R-:W-:Y:S01]  /*d4f0*/  @!P5 STG.E.U8 desc[UR14][R26.64+0x69], R173 ;  /* 0x000069ad1a00d986 */ /* 0x000fe2000c10110e */
[C---:B------:R-:W-:Y:S01]  /*d500*/  ISETP.LT.OR P5, PT, R42.reuse, 0x72, !P2 ;  /* 0x000000722a00780c */ /* 0x040fe200057a1670 */
[----:B------:R-:W-:Y:S02]  /*d510*/  FMUL R169, R169, UR20 ;  /* 0x00000014a9a97c20 */ /* 0x000fe40008400000 */
[----:B------:R1:W-:Y:S01]  /*d520*/  @!P6 STG.E.U8 desc[UR14][R24.64+0x70], R35 ;  /* 0x000070231800e986 */ /* 0x0003e2000c10110e */
[----:B------:R-:W-:-:S02]  /*d530*/  ISETP.LT.OR P6, PT, R42, 0x79, !P3 ;  /* 0x000000792a00780c */ /* 0x000fc40005fc1670 */
        /* <DEDUP_REMOVED lines=8> */
[----:B------:R-:W-:Y:S02]  /*d5c0*/  F2FP.SATFINITE.E5M2.F32.PACK_AB_MERGE_C R167, RZ, R167, RZ ;  /* 0x000000a7ffa7723e */ /* 0x000fe400048060ff */
[----:B-1----:R-:W-:Y:S01]  /*d5d0*/  F2FP.SATFINITE.E5M2.F32.PACK_AB_MERGE_C R35, RZ, R168, RZ ;  /* 0x000000a8ff23723e */ /* 0x002fe200048060ff */
[----:B------:R-:W-:Y:S01]  /*d5e0*/  @!P1 STG.E.U8 desc[UR14][R26.64+0x70], R33 ;  /* 0x000070211a009986 */ /* 0x000fe2000c10110e */
[----:B------:R-:W-:-:S03]  /*d5f0*/  ISETP.GE.AND P1, PT, R41, 0x81, PT ;  /* 0x000000812900780c */ /* 0x000fc60003f26270 */
[----:B------:R-:W-:Y:S01]  /*d600*/  @!P5 STG.E.U8 desc[UR14][R26.64+0x71], R169 ;  /* 0x000071a91a00d986 */ /* 0x000fe2000c10110e */
[C---:B------:R-:W-:Y:S02]  /*d610*/  ISETP.LT.OR P5, PT, R42.reuse, 0x79, !P2 ;  /* 0x000000792a00780c */ /* 0x040fe400057a1670 */
[C---:B------:R-:W-:Y:S01]  /*d620*/  ISETP.LT.OR P2, PT, R42.reuse, 0x7a, !P2 ;  /* 0x0000007a2a00780c */ /* 0x040fe20005741670 */
[----:B------:R-:W-:Y:S01]  /*d630*/  @!P6 STG.E.U8 desc[UR14][R24.64+0x78], R35 ;  /* 0x000078231800e986 */ /* 0x000fe2000c10110e */
[C---:B------:R-:W-:Y:S01]  /*d640*/  ISETP.LT.OR P6, PT, R42.reuse, 0x1, !P1 ;  /* 0x000000012a00780c */ /* 0x040fe20004fc1670 */
[----:B------:R-:W-:Y:S02]  /*d650*/  FMUL R165, R165, UR20 ;  /* 0x00000014a5a57c20 */ /* 0x000fe40008400000 */
[----:B------:R0:W-:Y:S01]  /*d660*/  @!P3 STG.E.U8 desc[UR14][R24.64+0x79], R167 ;  /* 0x000079a71800b986 */ /* 0x0001e2000c10110e */
[----:B------:R-:W-:Y:S01]  /*d670*/  ISETP.LT.OR P3, PT, R42, 0x2, !P1 ;  /* 0x000000022a00780c */ /* 0x000fe20004f61670 */
[----:B------:R-:W-:Y:S01]  /*d680*/  FMUL R164, R164, UR20 ;  /* 0x00000014a4a47c20 */ /* 0x000fe20008400000 */
[----:B------:R-:W-:Y:S01]  /*d690*/  FMUL R163, R163, UR20 ;  /* 0x00000014a3a37c20 */ /* 0x000fe20008400000 */
[----:B------:R-:W-:Y:S01]  /*d6a0*/  F2FP.SATFINITE.E5M2.F32.PACK_AB_MERGE_C R37, RZ, R166, RZ ;  /* 0x000000a6ff25723e */ /* 0x000fe200048060ff */
[----:B------:R-:W-:Y:S01]  /*d6b0*/  FMUL R162, R162, UR20 ;  /* 0x00000014a2a27c20 */ /* 0x000fe20008400000 */
[----:B------:R-:W-:Y:S01]  /*d6c0*/  F2FP.SATFINITE.E5M2.F32.PACK_AB_MERGE_C R165, RZ, R165, RZ ;  /* 0x000000a5ffa5723e */ /* 0x000fe200048060ff */
[----:B------:R-:W-:Y:S01]  /*d6d0*/  FMUL R161, R161, UR20 ;  /* 0x00000014a1a17c20 */ /* 0x000fe20008400000 */
[----:B------:R-:W-:Y:S01]  /*d6e0*/  F2FP.SATFINITE.E5M2.F32.PACK_AB_MERGE_C R163, RZ, R163, RZ ;  /* 0x000000a3ffa3723e */ /* 0x000fe200048060ff */
[----:B------:R-:W-:Y:S01]  /*d6f0*/  FMUL R160, R160, UR20 ;  /* 0x00000014a0a07c20 */ /* 0x000fe20008400000 */
[----:B------:R-:W-:Y:S01]  /*d700*/  ISETP.GE.AND P0, PT, R41, 0x89, PT ;  /* 0x000000892900780c */ /* 0x000fe20003f06270 */
[----:B------:R-:W-:Y:S01]  /*d710*/  FMUL R159, R159, UR20 ;  /* 0x000000149f9f7c20 */ /* 0x000fe20008400000 */
[----:B0-----:R-:W-:Y:S01]  /*d720*/  F2FP.SATFINITE.E5M2.F32.PACK_AB_MERGE_C R25, RZ, R164, RZ ;  /* 0x000000a4ff19723e */ /* 0x001fe200048060ff */
[----:B------:R-:W-:Y:S01]  /*d730*/  @!P5 STG.E.U8 desc[UR14][R26.64+0x78], R37 ;  /* 0x000078251a00d986 */ /* 0x000fe2000c10110e */
[----:B------:R-:W-:-:S03]  /*d740*/  ISETP.LT.OR P5, PT, R42, 0x1, !P0 ;  /* 0x000000012a00780c */ /* 0x000fc600047a1670 */
[----:B------:R-:W-:Y:S04]  /*d750*/  @!P2 STG.E.U8 desc[UR14][R26.64+0x79], R165 ;  /* 0x000079a51a00a986 */ /* 0x000fe8000c10110e */
[----:B------:R0:W-:Y:S01]  /*d760*/  @!P6 STG.E.U8 desc[UR14][R28.64], R25 ;  /* 0x000000191c00e986 */ /* 0x0001e2000c10110e */
[----:B------:R-:W-:-:S03]  /*d770*/  ISETP.LT.OR P6, PT, R42, 0x2, !P0 ;  /* 0x000000022a00780c */ /* 0x000fc600047c1670 */
[----:B------:R-:W-:Y:S01]  /*d780*/  @!P3 STG.E.U8 desc[UR14][R28.64+0x1], R163 ;  /* 0x000001a31c00b986 */ /* 0x000fe2000c10110e */
[C---:B------:R-:W-:Y:S02]  /*d790*/  ISETP.LT.OR P3, PT, R42.reuse, 0x9, !P1 ;  /* 0x000000092a00780c */ /* 0x040fe40004f61670 */
[----:B------:R-:W-:Y:S01]  /*d7a0*/  ISETP.LT.OR P2, PT, R42, 0xa, !P1 ;  /* 0x0000000a2a00780c */ /* 0x000fe20004f41670 */
[----:B------:R-:W-:Y:S01]  /*d7b0*/  FMUL R158, R158, UR20 ;  /* 0x000000149e9e7c20 */ /* 0x000fe20008400000 */
[----:B------:R-:W-:Y:S01]  /*d7c0*/  F2FP.SATFINITE.E5M2.F32.PACK_AB_MERGE_C R33, RZ, R162, RZ ;  /* 0x000000a2ff21723e */ /* 0x000fe200048060ff */
[----:B------:R-:W-:Y:S01]  /*d7d0*/  FMUL R157, R157, UR20 ;  /* 0x000000149d9d7c20 */ /* 0x000fe20008400000 */
[----:B------:R-:W-:Y:S01]  /*d7e0*/  F2FP.SATFINITE.E5M2.F32.PACK_AB_MERGE_C R161, RZ, R161, RZ ;  /* 0x000000a1ffa1723e */ /* 0x000fe200048060ff */
[----:B------:R-:W-:Y:S01]  /*d7f0*/  FMUL R156, R156, UR20 ;  /* 0x000000149c9c7c20 */ /* 0x000fe20008400000 */
[----:B0-----:R-:W-:Y:S01]  /*d800*/  F2FP.SATFINITE.E5M2.F32.PACK_AB_MERGE_C R25, RZ, R160, RZ ;  /* 0x000000a0ff19723e */ /* 0x001fe200048060ff */
[----:B------:R-:W-:Y:S01]  /*d810*/  @!P5 STG.E.U8 desc[UR14][R30.64], R33 ;  /* 0x000000211e00d986 */ /* 0x000fe2000c10110e */
[----:B------:R-:W-:-:S02]  /*d820*/  F2FP.SATFINITE.E5M2.F32.PACK_AB_MERGE_C R159, RZ, R159, RZ ;  /* 0x0000009fff9f723e */ /* 0x000fc400048060ff */
[C---:B------:R-:W-:Y:S01]  /*d830*/  ISETP.LT.OR P5, PT, R42.reuse, 0x9, !P0 ;  /* 0x000000092a00780c */ /* 0x040fe200047a1670 */
[----:B------:R-:W-:Y:S01]  /*d840*/  @!P6 STG.E.U8 desc[UR14][R30.64+0x1], R161 ;  /* 0x000001a11e00e986 */ /* 0x000fe2000c10110e */
[----:B------:R-:W-:-:S03]  /*d850*/  ISETP.LT.OR P6, PT, R42, 0xa, !P0 ;  /* 0x0000000a2a00780c */ /* 0x000fc600047c1670 */
[----:B------:R0:W-:Y:S01]  /*d860*/  @!P3 STG.E.U8 desc[UR14][R28.64+0x8], R25 ;  /* 0x000008191c00b986 */ /* 0x0001e2000c10110e */
[----:B------:R-:W-:-:S03]  /*d870*/  ISETP.LT.OR P3, PT, R42, 0x11, !P1 ;  /* 0x000000112a00780c */ /* 0x000fc60004f61670 */
[----:B------:R-:W-:Y:S01]  /*d880*/  @!P2 STG.E.U8 desc[UR14][R28.64+0x9], R159 ;  /* 0x0000099f1c00a986 */ /* 0x000fe2000c10110e */
[----:B------:R-:W-:Y:S01]  /*d890*/  ISETP.LT.OR P2, PT, R42, 0x12, !P1 ;  /* 0x000000122a00780c */ /* 0x000fe20004f41670 */
[----:B------:R-:W-:Y:S01]  /*d8a0*/  FMUL R155, R155, UR20 ;  /* 0x000000149b9b7c20 */ /* 0x000fe20008400000 */
[----:B------:R-:W-:Y:S01]  /*d8b0*/  F2FP.SATFINITE.E5M2.F32.PACK_AB_MERGE_C R27, RZ, R158, RZ ;  /* 0x0000009eff1b723e */ /* 0x000fe200048060ff */
[----:B------:R-:W-:Y:S01]  /*d8c0*/  FMUL R154, R154, UR20 ;  /* 0x000000149a9a7c20 */ /* 0x000fe20008400000 */
[----:B------:R-:W-:Y:S01]  /*d8d0*/  F2FP.SATFINITE.E5M2.F32.PACK_AB_MERGE_C R157, RZ, R157, RZ ;  /* 0x0000009dff9d723e */ /* 0x000fe200048060ff */
[----:B------:R-:W-:Y:S01]  /*d8e0*/  FMUL R153, R153, UR20 ;  /* 0x0000001499997c20 */ /* 0x000fe20008400000 */
        /* <DEDUP_REMOVED lines=25> */
[----:B------:R1:W-:Y:S01]  /*da80*/  @!P2 STG.E.U8 desc[UR14][R28.64+0x19], R23 ;  /* 0x000019171c00a986 */ /* 0x0003e2000c10110e */
        /* <DEDUP_REMOVED lines=11> */
[----:B------:R0:W-:Y:S01]  /*db40*/  @!P6 STG.E.U8 desc[UR14][R30.64+0x19], R21 ;  /* 0x000019151e00e986 */ /* 0x0001e2000c10110e */
[----:B------:R-:W-:-:S03]  /*db50*/  ISETP.LT.OR P6, PT, R42, 0x22, !P0 ;  /* 0x000000222a00780c */ /* 0x000fc600047c1670 */
[----:B------:R-:W-:Y:S01]  /*db60*/  @!P3 STG.E.U8 desc[UR14][R28.64+0x20], R25 ;  /* 0x000020191c00b986 */ /* 0x000fe2000c10110e */
[----:B------:R-:W-:-:S03]  /*db70*/  ISETP.LT.OR P3, PT, R42, 0x29, !P1 ;  /* 0x000000292a00780c */ /* 0x000fc60004f61670 */
[----:B------:R2:W-:Y:S01]  /*db80*/  @!P2 STG.E.U8 desc[UR14][R28.64+0x21], R19 ;  /* 0x000021131c00a986 */ /* 0x0005e2000c10110e */
[----:B------:R-:W-:Y:S01]  /*db90*/  ISETP.LT.OR P2, PT, R42, 0x2a, !P1 ;  /* 0x0000002a2a00780c */ /* 0x000fe20004f41670 */
[----:B------:R-:W-:Y:S01]  /*dba0*/  FMUL R15, R15, UR20 ;  /* 0x000000140f0f7c20 */ /* 0x000fe20008400000 */
[----:B-1----:R-:W-:Y:S01]  /*dbb0*/  F2FP.SATFINITE.E5M2.F32.PACK_AB_MERGE_C R23, RZ, R18, RZ ;  /* 0x00000012ff17723e */ /* 0x002fe200048060ff */
[----:B------:R-:W-:Y:S01]  /*dbc0*/  FMUL R14, R14, UR20 ;  /* 0x000000140e0e7c20 */ /* 0x000fe20008400000 */
[----:B------:R-:W-:Y:S01]  /*dbd0*/  F2FP.SATFINITE.E5M2.F32.PACK_AB_MERGE_C R17, RZ, R17, RZ ;  /* 0x00000011ff11723e */ /* 0x000fe200048060ff */
[----:B------:R-:W-:Y:S01]  /*dbe0*/  FMUL R13, R13, UR20 ;  /* 0x000000140d0d7c20 */ /* 0x000fe20008400000 */
[----:B0-----:R-:W-:Y:S01]  /*dbf0*/  F2FP.SATFINITE.E5M2.F32.PACK_AB_MERGE_C R21, RZ, R16, RZ ;  /* 0x00000010ff15723e */ /* 0x001fe200048060ff */
[----:B------:R-:W-:Y:S01]  /*dc00*/  @!P5 STG.E.U8 desc[UR14][R30.64+0x20], R23 ;  /* 0x000020171e00d986 */ /* 0x000fe2000c10110e */
[----:B------:R-:W-:Y:S02]  /*dc10*/  F2FP.SATFINITE.E5M2.F32.PACK_AB_MERGE_C R15, RZ, R15, RZ ;  /* 0x0000000fff0f723e */ /* 0x000fe400048060ff */
[C---:B------:R-:W-:Y:S01]  /*dc20*/  ISETP.LT.OR P5, PT, R42.reuse, 0x29, !P0 ;  /* 0x000000292a00780c */ /* 0x040fe200047a1670 */
[----:B------:R-:W-:Y:S01]  /*dc30*/  @!P6 STG.E.U8 desc[UR14][R30.64+0x21], R17 ;  /* 0x000021111e00e986 */ /* 0x000fe2000c10110e */
[----:B------:R-:W-:-:S03]  /*dc40*/  ISETP.LT.OR P6, PT, R42, 0x2a, !P0 ;  /* 0x0000002a2a00780c */ /* 0x000fc600047c1670 */
[----:B------:R-:W-:Y:S01]  /*dc50*/  @!P3 STG.E.U8 desc[UR14][R28.64+0x28], R21 ;  /* 0x000028151c00b986 */ /* 0x000fe2000c10110e */
[----:B------:R-:W-:Y:S01]  /*dc60*/  ISETP.LT.OR P3, PT, R42, 0x31, !P1 ;  /* 0x000000312a00780c */ /* 0x000fe20004f61670 */
[----:B------:R-:W-:Y:S02]  /*dc70*/  FMUL R12, R12, UR20 ;  /* 0x000000140c0c7c20 */ /* 0x000fe40008400000 */
[----:B------:R0:W-:Y:S01]  /*dc80*/  @!P2 STG.E.U8 desc[UR14][R28.64+0x29], R15 ;  /* 0x0000290f1c00a986 */ /* 0x0001e2000c10110e */
[----:B------:R-:W-:Y:S01]  /*dc90*/  ISETP.LT.OR P2, PT, R42, 0x32, !P1 ;  /* 0x000000322a00780c */ /* 0x000fe20004f41670 */
[----:B------:R-:W-:Y:S01]  /*dca0*/  FMUL R11, R11, UR20 ;  /* 0x000000140b0b7c20 */ /* 0x000fe20008400000 */
[----:B--2---:R-:W-:Y:S01]  /*dcb0*/  F2FP.SATFINITE.E5M2.F32.PACK_AB_MERGE_C R19, RZ, R14, RZ ;  /* 0x0000000eff13723e */ /* 0x004fe200048060ff */
[----:B------:R-:W2:Y:S01]  /*dcc0*/  LDL.LU R222, [R1+0x18] ;  /* 0x0000180001de7983 */ /* 0x000ea20000300800 */
[----:B------:R-:W-:Y:S02]  /*dcd0*/  F2FP.SATFINITE.E5M2.F32.PACK_AB_MERGE_C R13, RZ, R13, RZ ;  /* 0x0000000dff0d723e */ /* 0x000fe400048060ff */
[----:B------:R-:W-:Y:S01]  /*dce0*/  F2FP.SATFINITE.E5M2.F32.PACK_AB_MERGE_C R11, RZ, R11, RZ ;  /* 0x0000000bff0b723e */ /* 0x000fe200048060ff */
[----:B------:R-:W-:Y:S01]  /*dcf0*/  @!P5 STG.E.U8 desc[UR14][R30.64+0x28], R19 ;  /* 0x000028131e00d986 */ /* 0x000fe2000c10110e */
[----:B0-----:R-:W-:-:S03]  /*dd00*/  F2FP.SATFINITE.E5M2.F32.PACK_AB_MERGE_C R15, RZ, R12, RZ ;  /* 0x0000000cff0f723e */ /* 0x001fc600048060ff */
[----:B------:R0:W-:Y:S01]  /*dd10*/  @!P6 STG.E.U8 desc[UR14][R30.64+0x29], R13 ;  /* 0x0000290d1e00e986 */ /* 0x0001e2000c10110e */
[C---:B------:R-:W-:Y:S02]  /*dd20*/  ISETP.LT.OR P5, PT, R42.reuse, 0x31, !P0 ;  /* 0x000000312a00780c */ /* 0x040fe400047a1670 */
[C---:B------:R-:W-:Y:S01]  /*dd30*/  ISETP.LT.OR P6, PT, R42.reuse, 0x32, !P0 ;  /* 0x000000322a00780c */ /* 0x040fe200047c1670 */
[----:B------:R-:W-:Y:S01]  /*dd40*/  @!P3 STG.E.U8 desc[UR14][R28.64+0x30], R15 ;  /* 0x0000300f1c00b986 */ /* 0x000fe2000c10110e */
[----:B------:R-:W-:Y:S01]  /*dd50*/  ISETP.LT.OR P3, PT, R42, 0x39, !P1 ;  /* 0x000000392a00780c */ /* 0x000fe20004f61670 */
[----:B------:R-:W-:Y:S01]  /*dd60*/  FMUL R10, R10, UR20 ;  /* 0x000000140a0a7c20 */ /* 0x000fe20008400000 */
[----:B------:R-:W-:Y:S01]  /*dd70*/  FMUL R9, R9, UR20 ;  /* 0x0000001409097c20 */ /* 0x000fe20008400000 */
[----:B------:R-:W2:Y:S01]  /*dd80*/  LDL.LU R223, [R1+0x14] ;  /* 0x0000140001df7983 */ /* 0x000ea20000300800 */
[----:B------:R-:W-:-:S03]  /*dd90*/  FMUL R8, R8, UR20 ;  /* 0x0000001408087c20 */ /* 0x000fc60008400000 */
[----:B------:R-:W2:Y:S01]  /*dda0*/  LDL.LU R221, [R1+0x10] ;  /* 0x0000100001dd7983 */ /* 0x000ea20000300800 */
[----:B------:R-:W-:-:S03]  /*ddb0*/  F2FP.SATFINITE.E5M2.F32.PACK_AB_MERGE_C R17, RZ, R10, RZ ;  /* 0x0000000aff11723e */ /* 0x000fc600048060ff */
[----:B------:R-:W2:Y:S01]  /*ddc0*/  LDL.LU R220, [R1+0xc] ;  /* 0x00000c0001dc7983 */ /* 0x000ea20000300800 */
[----:B------:R-:W-:Y:S01]  /*ddd0*/  F2FP.SATFINITE.E5M2.F32.PACK_AB_MERGE_C R9, RZ, R9, RZ ;  /* 0x00000009ff09723e */ /* 0x000fe200048060ff */
[----:B------:R-:W-:Y:S01]  /*dde0*/  FMUL R7, R7, UR20 ;  /* 0x0000001407077c20 */ /* 0x000fe20008400000 */
[----:B0-----:R-:W-:Y:S01]  /*ddf0*/  F2FP.SATFINITE.E5M2.F32.PACK_AB_MERGE_C R13, RZ, R8, RZ ;  /* 0x00000008ff0d723e */ /* 0x001fe200048060ff */
[----:B------:R0:W-:Y:S01]  /*de00*/  @!P2 STG.E.U8 desc[UR14][R28.64+0x31], R11 ;  /* 0x0000310b1c00a986 */ /* 0x0001e2000c10110e */
[----:B------:R-:W-:Y:S01]  /*de10*/  ISETP.LT.OR P2, PT, R42, 0x3a, !P1 ;  /* 0x0000003a2a00780c */ /* 0x000fe20004f41670 */
[----:B-----5:R-:W-:Y:S01]  /*de20*/  FMUL R2, R2, UR20 ;  /* 0x0000001402027c20 */ /* 0x020fe20008400000 */
[----:B------:R-:W-:Y:S01]  /*de30*/  F2FP.SATFINITE.E5M2.F32.PACK_AB_MERGE_C R7, RZ, R7, RZ ;  /* 0x00000007ff07723e */ /* 0x000fe200048060ff */
[----:B------:R-:W-:Y:S01]  /*de40*/  @!P5 STG.E.U8 desc[UR14][R30.64+0x30], R17 ;  /* 0x000030111e00d986 */ /* 0x000fe2000c10110e */
[----:B------:R-:W-:Y:S01]  /*de50*/  FMUL R3, R3, UR20 ;  /* 0x0000001403037c20 */ /* 0x000fe20008400000 */
[----:B------:R-:W-:Y:S01]  /*de60*/  FMUL R4, R4, UR20 ;  /* 0x0000001404047c20 */ /* 0x000fe20008400000 */
[C---:B------:R-:W-:Y:S01]  /*de70*/  ISETP.LT.OR P5, PT, R42.reuse, 0x39, !P0 ;  /* 0x000000392a00780c */ /* 0x040fe200047a1670 */
[----:B------:R1:W-:Y:S01]  /*de80*/  @!P6 STG.E.U8 desc[UR14][R30.64+0x31], R9 ;  /* 0x000031091e00e986 */ /* 0x0003e2000c10110e */
[----:B------:R-:W-:Y:S01]  /*de90*/  ISETP.LT.OR P6, PT, R42, 0x3a, !P0 ;  /* 0x0000003a2a00780c */ /* 0x000fe200047c1670 */
[----:B------:R-:W-:Y:S01]  /*dea0*/  FMUL R6, R6, UR20 ;  /* 0x0000001406067c20 */ /* 0x000fe20008400000 */
[----:B------:R-:W-:Y:S01]  /*deb0*/  FMUL R5, R5, UR20 ;  /* 0x0000001405057c20 */ /* 0x000fe20008400000 */
[----:B------:R3:W-:Y:S01]  /*dec0*/  @!P3 STG.E.U8 desc[UR14][R28.64+0x38], R13 ;  /* 0x0000380d1c00b986 */ /* 0x0007e2000c10110e */
[----:B------:R-:W-:Y:S01]  /*ded0*/  ISETP.LT.OR P3, PT, R42, 0x41, !P1 ;  /* 0x000000412a00780c */ /* 0x000fe20004f61670 */
[----:B------:R-:W-:Y:S01]  /*dee0*/  FMUL R0, R0, UR20 ;  /* 0x0000001400007c20 */ /* 0x000fe20008400000 */
[----:B0-----:R-:W-:Y:S01]  /*def0*/  F2FP.SATFINITE.E5M2.F32.PACK_AB_MERGE_C R11, RZ, R6, RZ ;  /* 0x00000006ff0b723e */ /* 0x001fe200048060ff */
[----:B------:R-:W2:Y:S01]  /*df00*/  LDL.LU R224, [R1+0x1c] ;  /* 0x00001c0001e07983 */ /* 0x000ea20000300800 */
[----:B------:R-:W-:-:S03]  /*df10*/  F2FP.SATFINITE.E5M2.F32.PACK_AB_MERGE_C R5, RZ, R5, RZ ;  /* 0x00000005ff05723e */ /* 0x000fc600048060ff */
[----:B------:R0:W-:Y:S01]  /*df20*/  @!P2 STG.E.U8 desc[UR14][R28.64+0x39], R7 ;  /* 0x000039071c00a986 */ /* 0x0001e2000c10110e */
[----:B-1----:R-:W-:Y:S01]  /*df30*/  F2FP.SATFINITE.E5M2.F32.PACK_AB_MERGE_C R9, RZ, R4, RZ ;  /* 0x00000004ff09723e */ /* 0x002fe200048060ff */
[----:B------:R-:W-:Y:S01]  /*df40*/  FMUL R4, R226, UR20 ;  /* 0x00000014e2047c20 */ /* 0x000fe20008400000 */
[C---:B------:R-:W-:Y:S01]  /*df50*/  ISETP.LT.OR P2, PT, R42.reuse, 0x42, !P1 ;  /* 0x000000422a00780c */ /* 0x040fe20004f41670 */
[----:B------:R-:W-:Y:S01]  /*df60*/  @!P5 STG.E.U8 desc[UR14][R30.64+0x38], R11 ;  /* 0x0000380b1e00d986 */ /* 0x000fe2000c10110e */
[----:B---3--:R-:W-:Y:S01]  /*df70*/  F2FP.SATFINITE.E5M2.F32.PACK_AB_MERGE_C R13, RZ, R2, RZ ;  /* 0x00000002ff0d723e */ /* 0x008fe200048060ff */
[----:B----4-:R-:W-:Y:S01]  /*df80*/  FMUL R2, R225, UR20 ;  /* 0x00000014e1027c20 */ /* 0x010fe20008400000 */
[----:B------:R-:W-:Y:S01]  /*df90*/  ISETP.LT.OR P5, PT, R42, 0x41, !P0 ;  /* 0x000000412a00780c */ /* 0x000fe200047a1670 */
[----:B------:R-:W3:Y:S01]  /*dfa0*/  LDL.LU R225, [R1+0x20] ;  /* 0x0000200001e17983 */ /* 0x000ee20000300800 */
[----:B0-----:R-:W-:Y:S01]  /*dfb0*/  F2FP.SATFINITE.E5M2.F32.PACK_AB_MERGE_C R7, RZ, R3, RZ ;  /* 0x00000003ff07723e */ /* 0x001fe200048060ff */
[----:B------:R-:W-:-:S02]  /*dfc0*/  FMUL R3, R227, UR20 ;  /* 0x00000014e3037c20 */ /* 0x000fc40008400000 */
[----:B------:R0:W-:Y:S01]  /*dfd0*/  @!P6 STG.E.U8 desc[UR14][R30.64+0x39], R5 ;  /* 0x000039051e00e986 */ /* 0x0001e2000c10110e */
[----:B------:R-:W-:-:S03]  /*dfe0*/  ISETP.LT.OR P6, PT, R42, 0x42, !P0 ;  /* 0x000000422a00780c */ /* 0x000fc600047c1670 */
[----:B------:R-:W4:Y:S04]  /*dff0*/  LDL.LU R227, [R1+0x24] ;  /* 0x0000240001e37983 */ /* 0x000f280000300800 */
[----:B------:R-:W4:Y:S04]  /*e000*/  LDL.LU R226, [R1+0x28] ;  /* 0x0000280001e27983 */ /* 0x000f280000300800 */
[----:B------:R-:W-:Y:S01]  /*e010*/  @!P3 STG.E.U8 desc[UR14][R28.64+0x40], R9 ;  /* 0x000040091c00b986 */ /* 0x000fe2000c10110e */
[C---:B------:R-:W-:Y:S02]  /*e020*/  ISETP.LT.OR P3, PT, R42.reuse, 0x49, !P1 ;  /* 0x000000492a00780c */ /* 0x040fe40004f61670 */
[----:B0-----:R-:W-:Y:S01]  /*e030*/  F2FP.SATFINITE.E5M2.F32.PACK_AB_MERGE_C R5, RZ, R0, RZ ;  /* 0x00000000ff05723e */ /* 0x001fe200048060ff */
[----:B------:R0:W-:Y:S01]  /*e040*/  @!P2 STG.E.U8 desc[UR14][R28.64+0x41], R7 ;  /* 0x000041071c00a986 */ /* 0x0001e2000c10110e */
[----:B------:R-:W-:-:S03]  /*e050*/  ISETP.LT.OR P2, PT, R42, 0x4a, !P1 ;  /* 0x0000004a2a00780c */ /* 0x000fc60004f41670 */
[----:B------:R-:W-:Y:S01]  /*e060*/  @!P5 STG.E.U8 desc[UR14][R30.64+0x40], R13 ;  /* 0x0000400d1e00d986 */ /* 0x000fe2000c10110e */
[----:B------:R-:W-:-:S03]  /*e070*/  ISETP.LT.OR P5, PT, R42, 0x49, !P0 ;  /* 0x000000492a00780c */ /* 0x000fc600047a1670 */
[----:B------:R1:W-:Y:S01]  /*e080*/  @!P6 STG.E.U8 desc[UR14][R30.64+0x41], R5 ;  /* 0x000041051e00e986 */ /* 0x0003e2000c10110e */
[----:B0-----:R-:W-:Y:S02]  /*e090*/  F2FP.SATFINITE.E5M2.F32.PACK_AB_MERGE_C R7, RZ, R2, RZ ;  /* 0x00000002ff07723e */ /* 0x001fe400048060ff */
[----:B------:R-:W-:-:S03]  /*e0a0*/  ISETP.LT.OR P6, PT, R42, 0x4a, !P0 ;  /* 0x0000004a2a00780c */ /* 0x000fc600047c1670 */
[----:B------:R0:W-:Y:S01]  /*e0b0*/  @!P3 STG.E.U8 desc[UR14][R28.64+0x48], R7 ;  /* 0x000048071c00b986 */ /* 0x0001e2000c10110e */
[----:B------:R-:W-:Y:S02]  /*e0c0*/  ISETP.LT.OR P3, PT, R42, 0x51, !P1 ;  /* 0x000000512a00780c */ /* 0x000fe40004f61670 */
[----:B------:R-:W-:Y:S02]  /*e0d0*/  F2FP.SATFINITE.E5M2.F32.PACK_AB_MERGE_C R9, RZ, R3, RZ ;  /* 0x00000003ff09723e */ /* 0x000fe400048060ff */
[----:B------:R-:W-:-:S03]  /*e0e0*/  F2FP.SATFINITE.E5M2.F32.PACK_AB_MERGE_C R11, RZ, R4, RZ ;  /* 0x00000004ff0b723e */ /* 0x000fc600048060ff */
[----:B------:R0:W-:Y:S04]  /*e0f0*/  @!P2 STG.E.U8 desc[UR14][R28.64+0x49], R9 ;  /* 0x000049091c00a986 */ /* 0x0001e8000c10110e */
[----:B------:R-:W-:Y:S01]  /*e100*/  @!P5 STG.E.U8 desc[UR14][R30.64+0x48], R11 ;  /* 0x0000480b1e00d986 */ /* 0x000fe2000c10110e */
[----:B--2---:R-:W-:Y:S01]  /*e110*/  FMUL R2, R221, UR20 ;  /* 0x00000014dd027c20 */ /* 0x004fe20008400000 */
[----:B------:R-:W-:Y:S02]  /*e120*/  FMUL R0, R220, UR20 ;  /* 0x00000014dc007c20 */ /* 0x000fe40008400000 */
[----:B------:R-:W2:Y:S04]  /*e130*/  LDL.LU R220, [R1+0x2c] ;  /* 0x00002c0001dc7983 */ /* 0x000ea80000300800 */
[----:B------:R-:W2:Y:S01]  /*e140*/  LDL.LU R221, [R1+0x30] ;  /* 0x0000300001dd7983 */ /* 0x000ea20000300800 */
[----:B-1----:R-:W-:Y:S01]  /*e150*/  F2FP.SATFINITE.E5M2.F32.PACK_AB_MERGE_C R5, RZ, R0, RZ ;  /* 0x00000000ff05723e */ /* 0x002fe200048060ff */
[----:B------:R-:W-:Y:S01]  /*e160*/  FMUL R0, R222, UR20 ;  /* 0x00000014de007c20 */ /* 0x000fe20008400000 */
[----:B------:R-:W-:Y:S01]  /*e170*/  FMUL R3, R223, UR20 ;  /* 0x00000014df037c20 */ /* 0x000fe20008400000 */
[----:B0-----:R-:W-:Y:S01]  /*e180*/  F2FP.SATFINITE.E5M2.F32.PACK_AB_MERGE_C R7, RZ, R2, RZ ;  /* 0x00000002ff07723e */ /* 0x001fe200048060ff */
[----:B------:R-:W2:Y:S02]  /*e190*/  LDL.LU R223, [R1+0x34] ;  /* 0x0000340001df7983 */ /* 0x000ea40000300800 */
[----:B------:R-:W-:-:S02]  /*e1a0*/  F2FP.SATFINITE.E5M2.F32.PACK_AB_MERGE_C R13, RZ, R0, RZ ;  /* 0x00000000ff0d723e */ /* 0x000fc400048060ff */
[----:B------:R-:W2:Y:S01]  /*e1b0*/  LDL.LU R222, [R1+0x38] ;  /* 0x0000380001de7983 */ /* 0x000ea20000300800 */
[----:B------:R-:W-:Y:S01]  /*e1c0*/  F2FP.SATFINITE.E5M2.F32.PACK_AB_MERGE_C R9, RZ, R3, RZ ;  /* 0x00000003ff09723e */ /* 0x000fe200048060ff */
[----:B------:R-:W-:Y:S02]  /*e1d0*/  FMUL R2, R224, UR20 ;  /* 0x00000014e0027c20 */ /* 0x000fe40008400000 */
[----:B------:R-:W2:Y:S04]  /*e1e0*/  LDL.LU R224, [R1+0x3c] ;  /* 0x00003c0001e07983 */ /* 0x000ea80000300800 */
[----:B------:R-:W-:Y:S01]  /*e1f0*/  @!P6 STG.E.U8 desc[UR14][R30.64+0x49], R5 ;  /* 0x000049051e00e986 */ /* 0x000fe2000c10110e */
[----:B---3--:R-:W-:-:S03]  /*e200*/  FMUL R0, R225, UR20 ;  /* 0x00000014e1007c20 */ /* 0x008fc60008400000 */
[----:B------:R0:W-:Y:S04]  /*e210*/  @!P3 STG.E.U8 desc[UR14][R28.64+0x50], R7 ;  /* 0x000050071c00b986 */ /* 0x0001e8000c10110e */
[----:B------:R-:W3:Y:S01]  /*e220*/  LDL.LU R225, [R1+0x40] ;  /* 0x0000400001e17983 */ /* 0x000ee20000300800 */
[----:B----4-:R-:W-:-:S03]  /*e230*/  FMUL R3, R227, UR20 ;  /* 0x00000014e3037c20 */ /* 0x010fc60008400000 */
[----:B------:R-:W4:Y:S01]  /*e240*/  LDL.LU R227, [R1+0x44] ;  /* 0x0000440001e37983 */ /* 0x000f220000300800 */
[----:B0-----:R-:W-:Y:S01]  /*e250*/  F2FP.SATFINITE.E5M2.F32.PACK_AB_MERGE_C R7, RZ, R0, RZ ;  /* 0x00000000ff07723e */ /* 0x001fe200048060ff */
[----:B------:R-:W-:Y:S02]  /*e260*/  FMUL R0, R226, UR20 ;  /* 0x00000014e2007c20 */ /* 0x000fe40008400000 */
[----:B------:R-:W4:Y:S01]  /*e270*/  LDL.LU R226, [R1+0x48] ;  /* 0x0000480001e27983 */ /* 0x000f220000300800 */
[C---:B------:R-:W-:Y:S02]  /*e280*/  ISETP.LT.OR P2, PT, R42.reuse, 0x52, !P1 ;  /* 0x000000522a00780c */ /* 0x040fe40004f41670 */
[C---:B------:R-:W-:Y:S01]  /*e290*/  ISETP.LT.OR P6, PT, R42.reuse, 0x52, !P0 ;  /* 0x000000522a00780c */ /* 0x040fe200047c1670 */
[----:B------:R-:W4:Y:S01]  /*e2a0*/  LDL.LU R218, [R1+0x4c] ;  /* 0x00004c0001da7983 */ /* 0x000f220000300800 */
[----:B------:R-:W-:Y:S02]  /*e2b0*/  F2FP.SATFINITE.E5M2.F32.PACK_AB_MERGE_C R5, RZ, R2, RZ ;  /* 0x00000002ff05723e */ /* 0x000fe400048060ff */
[----:B------:R-:W-:-:S02]  /*e2c0*/  ISETP.LT.OR P5, PT, R42, 0x51, !P0 ;  /* 0x000000512a00780c */ /* 0x000fc400047a1670 */
[----:B------:R-:W-:Y:S02]  /*e2d0*/  F2FP.SATFINITE.E5M2.F32.PACK_AB_MERGE_C R11, RZ, R0, RZ ;  /* 0x00000000ff0b723e */ /* 0x000fe400048060ff */
[----:B------:R-:W-:-:S03]  /*e2e0*/  ISETP.LT.OR P3, PT, R42, 0x59, !P1 ;  /* 0x000000592a00780c */ /* 0x000fc60004f61670 */
[----:B------:R0:W-:Y:S01]  /*e2f0*/  @!P2 STG.E.U8 desc[UR14][R28.64+0x51], R9 ;  /* 0x000051091c00a986 */ /* 0x0001e2000c10110e */
[----:B------:R-:W-:-:S03]  /*e300*/  ISETP.LT.OR P2, PT, R42, 0x5a, !P1 ;  /* 0x0000005a2a00780c */ /* 0x000fc60004f41670 */
[----:B------:R1:W-:Y:S01]  /*e310*/  @!P6 STG.E.U8 desc[UR14][R30.64+0x51], R5 ;  /* 0x000051051e00e986 */ /* 0x0003e2000c10110e */
[----:B------:R-:W-:-:S03]  /*e320*/  ISETP.LT.OR P6, PT, R42, 0x5a, !P0 ;  /* 0x0000005a2a00780c */ /* 0x000fc600047c1670 */
[----:B------:R-:W-:Y:S01]  /*e330*/  @!P5 STG.E.U8 desc[UR14][R30.64+0x50], R13 ;  /* 0x0000500d1e00d986 */ /* 0x000fe2000c10110e */
[----:B0-----:R-:W-:-:S03]  /*e340*/  F2FP.SATFINITE.E5M2.F32.PACK_AB_MERGE_C R9, RZ, R3, RZ ;  /* 0x00000003ff09723e */ /* 0x001fc600048060ff */
[----:B------:R0:W-:Y:S04]  /*e350*/  @!P3 STG.E.U8 desc[UR14][R28.64+0x58], R7 ;  /* 0x000058071c00b986 */ /* 0x0001e8000c10110e */
[----:B------:R0:W-:Y:S01]  /*e360*/  @!P2 STG.E.U8 desc[UR14][R28.64+0x59], R9 ;  /* 0x000059091c00a986 */ /* 0x0001e2000c10110e */
[----:B--2---:R-:W-:-:S03]  /*e370*/  FMUL R0, R220, UR20 ;  /* 0x00000014dc007c20 */ /* 0x004fc60008400000 */
[----:B------:R-:W2:Y:S01]  /*e380*/  LDL.LU R220, [R1+0x50] ;  /* 0x0000500001dc7983 */ /* 0x000ea20000300800 */
[----:B------:R-:W-:-:S03]  /*e390*/  FMUL R2, R221, UR20 ;  /* 0x00000014dd027c20 */ /* 0x000fc60008400000 */
[----:B------:R-:W2:Y:S01]  /*e3a0*/  LDL.LU R221, [R1+0x54] ;  /* 0x0000540001dd7983 */ /* 0x000ea20000300800 */
[----:B-1----:R-:W-:Y:S01]  /*e3b0*/  F2FP.SATFINITE.E5M2.F32.PACK_AB_MERGE_C R5, RZ, R0, RZ ;  /* 0x00000000ff05723e */ /* 0x002fe200048060ff */
[----:B------:R-:W-:Y:S02]  /*e3c0*/  FMUL R3, R223, UR20 ;  /* 0x00000014df037c20 */ /* 0x000fe40008400000 */
[----:B------:R-:W2:Y:S01]  /*e3d0*/  LDL.LU R223, [R1+0x58] ;  /* 0x0000580001df7983 */ /* 0x000ea20000300800 */
[----:B0-----:R-:W-:Y:S01]  /*e3e0*/  F2FP.SATFINITE.E5M2.F32.PACK_AB_MERGE_C R7, RZ, R2, RZ ;  /* 0x00000002ff07723e */ /* 0x001fe200048060ff */
[----:B------:R-:W-:Y:S01]  /*e3f0*/  FMUL R4, R222, UR20 ;  /* 0x00000014de047c20 */ /* 0x000fe20008400000 */
[----:B------:R-:W-:Y:S01]  /*e400*/  F2FP.SATFINITE.E5M2.F32.PACK_AB_MERGE_C R9, RZ, R3, RZ ;  /* 0x00000003ff09723e */ /* 0x000fe200048060ff */
[----:B------:R-:W2:Y:S01]  /*e410*/  LDL.LU R222, [R1+0x5c] ;  /* 0x00005c0001de7983 */ /* 0x000ea20000300800 */
[----:B------:R-:W-:-:S03]  /*e420*/  FMUL R0, R224, UR20 ;  /* 0x00000014e0007c20 */ /* 0x000fc60008400000 */
[----:B------:R0:W-:Y:S04]  /*e430*/  @!P6 STG.E.U8 desc[UR14][R30.64+0x59], R5 ;  /* 0x000059051e00e986 */ /* 0x0001e8000c10110e */
[----:B------:R-:W2:Y:S01]  /*e440*/  LDL.LU R224, [R1+0x60] ;  /* 0x0000600001e07983 */ /* 0x000ea20000300800 */
[----:B0-----:R-:W-:Y:S01]  /*e450*/  F2FP.SATFINITE.E5M2.F32.PACK_AB_MERGE_C R5, RZ, R0, RZ ;  /* 0x00000000ff05723e */ /* 0x001fe200048060ff */
[----:B---3--:R-:W-:Y:S02]  /*e460*/  FMUL R2, R225, UR20 ;  /* 0x00000014e1027c20 */ /* 0x008fe40008400000 */
[----:B------:R-:W3:Y:S01]  /*e470*/  LDL.LU R225, [R1+0x64] ;  /* 0x0000640001e17983 */ /* 0x000ee20000300800 */
[----:B----4-:R-:W-:-:S03]  /*e480*/  FMUL R3, R227, UR20 ;  /* 0x00000014e3037c20 */ /* 0x010fc60008400000 */
[----:B------:R-:W4:Y:S01]  /*e490*/  LDL.LU R227, [R1+0x68] ;  /* 0x0000680001e37983 */ /* 0x000f220000300800 */
[----:B------:R-:W-:-:S03]  /*e4a0*/  FMUL R0, R226, UR20 ;  /* 0x00000014e2007c20 */ /* 0x000fc60008400000 */
[----:B------:R-:W4:Y:S01]  /*e4b0*/  LDL.LU R226, [R1+0x6c] ;  /* 0x00006c0001e27983 */ /* 0x000f220000300800 */
[C---:B------:R-:W-:Y:S02]  /*e4c0*/  ISETP.LT.OR P5, PT, R42.reuse, 0x59, !P0 ;  /* 0x000000592a00780c */ /* 0x040fe400047a1670 */
[C---:B------:R-:W-:Y:S02]  /*e4d0*/  ISETP.LT.OR P2, PT, R42.reuse, 0x62, !P1 ;  /* 0x000000622a00780c */ /* 0x040fe40004f41670 */
[C---:B------:R-:W-:Y:S02]  /*e4e0*/  ISETP.LT.OR P3, PT, R42.reuse, 0x61, !P1 ;  /* 0x000000612a00780c */ /* 0x040fe40004f61670 */
[----:B------:R-:W-:-:S07]  /*e4f0*/  ISETP.LT.OR P6, PT, R42, 0x62, !P0 ;  /* 0x000000622a00780c */ /* 0x000fce00047c1670 */
[----:B------:R-:W-:Y:S01]  /*e500*/  @!P5 STG.E.U8 desc[UR14][R30.64+0x58], R11 ;  /* 0x0000580b1e00d986 */ /* 0x000fe2000c10110e */
[----:B------:R-:W-:-:S03]  /*e510*/  ISETP.LT.OR P5, PT, R42, 0x61, !P0 ;  /* 0x000000612a00780c */ /* 0x000fc600047a1670 */
[----:B------:R0:W-:Y:S01]  /*e520*/  @!P2 STG.E.U8 desc[UR14][R28.64+0x61], R9 ;  /* 0x000061091c00a986 */ /* 0x0001e2000c10110e */
[----:B------:R-:W-:-:S03]  /*e530*/  ISETP.LT.OR P2, PT, R42, 0x6a, !P1 ;  /* 0x0000006a2a00780c */ /* 0x000fc60004f41670 */
[----:B------:R1:W-:Y:S01]  /*e540*/  @!P3 STG.E.U8 desc[UR14][R28.64+0x60], R7 ;  /* 0x000060071c00b986 */ /* 0x0003e2000c10110e */
[----:B------:R-:W-:Y:S02]  /*e550*/  ISETP.LT.OR P3, PT, R42, 0x69, !P1 ;  /* 0x000000692a00780c */ /* 0x000fe40004f61670 */
[----:B------:R-:W-:Y:S01]  /*e560*/  F2FP.SATFINITE.E5M2.F32.PACK_AB_MERGE_C R13, RZ, R4, RZ ;  /* 0x00000004ff0d723e */ /* 0x000fe200048060ff */
[----:B------:R1:W-:Y:S01]  /*e570*/  @!P6 STG.E.U8 desc[UR14][R30.64+0x61], R5 ;  /* 0x000061051e00e986 */ /* 0x0003e2000c10110e */
[----:B0-----:R-:W-:-:S03]  /*e580*/  F2FP.SATFINITE.E5M2.F32.PACK_AB_MERGE_C R9, RZ, R3, RZ ;  /* 0x00000003ff09723e */ /* 0x001fc600048060ff */
[----:B------:R-:W-:Y:S01]  /*e590*/  @!P5 STG.E.U8 desc[UR14][R30.64+0x60], R13 ;  /* 0x0000600d1e00d986 */ /* 0x000fe2000c10110e */
[----:B-1----:R-:W-:-:S03]  /*e5a0*/  F2FP.SATFINITE.E5M2.F32.PACK_AB_MERGE_C R7, RZ, R2, RZ ;  /* 0x00000002ff07723e */ /* 0x002fc600048060ff */
[----:B------:R-:W-:Y:S01]  /*e5b0*/  @!P2 STG.E.U8 desc[UR14][R28.64+0x69], R9 ;  /* 0x000069091c00a986 */ /* 0x000fe2000c10110e */
[C---:B------:R-:W-:Y:S02]  /*e5c0*/  ISETP.LT.OR P5, PT, R42.reuse, 0x69, !P0 ;  /* 0x000000692a00780c */ /* 0x040fe400047a1670 */
[C---:B------:R-:W-:Y:S01]  /*e5d0*/  ISETP.LT.OR P6, PT, R42.reuse, 0x6a, !P0 ;  /* 0x0000006a2a00780c */ /* 0x040fe200047c1670 */
[----:B------:R0:W-:Y:S01]  /*e5e0*/  @!P3 STG.E.U8 desc[UR14][R28.64+0x68], R7 ;  /* 0x000068071c00b986 */ /* 0x0001e2000c10110e */
[----:B------:R-:W-:Y:S01]  /*e5f0*/  ISETP.LT.OR P2, PT, R42, 0x72, !P1 ;  /* 0x000000722a00780c */ /* 0x000fe20004f41670 */
[----:B------:R-:W-:Y:S01]  /*e600*/  FMUL R2, R218, UR20 ;  /* 0x00000014da027c20 */ /* 0x000fe20008400000 */
[----:B------:R-:W-:Y:S02]  /*e610*/  ISETP.LT.OR P3, PT, R42, 0x71, !P1 ;  /* 0x000000712a00780c */ /* 0x000fe40004f61670 */
[----:B------:R-:W-:Y:S02]  /*e620*/  F2FP.SATFINITE.E5M2.F32.PACK_AB_MERGE_C R11, RZ, R0, RZ ;  /* 0x00000000ff0b723e */ /* 0x000fe400048060ff */
[----:B------:R-:W-:-:S03]  /*e630*/  F2FP.SATFINITE.E5M2.F32.PACK_AB_MERGE_C R5, RZ, R2, RZ ;  /* 0x00000002ff05723e */ /* 0x000fc600048060ff */
[----:B------:R-:W-:Y:S01]  /*e640*/  @!P5 STG.E.U8 desc[UR14][R30.64+0x68], R11 ;  /* 0x0000680b1e00d986 */ /* 0x000fe2000c10110e */
[----:B------:R-:W-:-:S03]  /*e650*/  ISETP.LT.OR P5, PT, R42, 0x71, !P0 ;  /* 0x000000712a00780c */ /* 0x000fc600047a1670 */
[----:B------:R-:W-:Y:S01]  /*e660*/  @!P6 STG.E.U8 desc[UR14][R30.64+0x69], R5 ;  /* 0x000069051e00e986 */ /* 0x000fe2000c10110e */
[----:B------:R-:W-:Y:S01]  /*e670*/  ISETP.LT.OR P6, PT, R42, 0x72, !P0 ;  /* 0x000000722a00780c */ /* 0x000fe200047c1670 */
[----:B--2---:R-:W-:Y:S01]  /*e680*/  FMUL R0, R220, UR20 ;  /* 0x00000014dc007c20 */ /* 0x004fe20008400000 */
[----:B------:R-:W-:-:S04]  /*e690*/  FMUL R3, R221, UR20 ;  /* 0x00000014dd037c20 */ /* 0x000fc80008400000 */
[----:B0-----:R-:W-:Y:S02]  /*e6a0*/  F2FP.SATFINITE.E5M2.F32.PACK_AB_MERGE_C R7, RZ, R0, RZ ;  /* 0x00000000ff07723e */ /* 0x001fe400048060ff */
[----:B------:R-:W-:Y:S01]  /*e6b0*/  F2FP.SATFINITE.E5M2.F32.PACK_AB_MERGE_C R9, RZ, R3, RZ ;  /* 0x00000003ff09723e */ /* 0x000fe200048060ff */
[----:B------:R-:W-:Y:S02]  /*e6c0*/  FMUL R0, R223, UR20 ;  /* 0x00000014df007c20 */ /* 0x000fe40008400000 */
[----:B------:R0:W-:Y:S01]  /*e6d0*/  @!P3 STG.E.U8 desc[UR14][R28.64+0x70], R7 ;  /* 0x000070071c00b986 */ /* 0x0001e2000c10110e */
[----:B------:R-:W-:-:S03]  /*e6e0*/  ISETP.LT.OR P3, PT, R42, 0x79, !P0 ;  /* 0x000000792a00780c */ /* 0x000fc60004761670 */
[----:B------:R1:W-:Y:S01]  /*e6f0*/  @!P2 STG.E.U8 desc[UR14][R28.64+0x71], R9 ;  /* 0x000071091c00a986 */ /* 0x0003e2000c10110e */
[C---:B------:R-:W-:Y:S02]  /*e700*/  ISETP.LT.OR P2, PT, R42.reuse, 0x79, !P1 ;  /* 0x000000792a00780c */ /* 0x040fe40004f41670 */
[----:B------:R-:W-:Y:S02]  /*e710*/  ISETP.LT.OR P1, PT, R42, 0x7a, !P1 ;  /* 0x0000007a2a00780c */ /* 0x000fe40004f21670 */
[----:B------:R-:W-:Y:S01]  /*e720*/  F2FP.SATFINITE.E5M2.F32.PACK_AB_MERGE_C R13, RZ, R0, RZ ;  /* 0x00000000ff0d723e */ /* 0x000fe200048060ff */
[----:B------:R-:W-:Y:S01]  /*e730*/  FMUL R0, R222, UR20 ;  /* 0x00000014de007c20 */ /* 0x000fe20008400000 */
[----:B------:R-:W-:Y:S01]  /*e740*/  ISETP.LT.OR P0, PT, R42, 0x7a, !P0 ;  /* 0x0000007a2a00780c */ /* 0x000fe20004701670 */
[----:B------:R-:W-:-:S03]  /*e750*/  FMUL R2, R224, UR20 ;  /* 0x00000014e0027c20 */ /* 0x000fc60008400000 */
[----:B0-----:R-:W-:Y:S02]  /*e760*/  F2FP.SATFINITE.E5M2.F32.PACK_AB_MERGE_C R7, RZ, R0, RZ ;  /* 0x00000000ff07723e */ /* 0x001fe400048060ff */
[----:B-1----:R-:W-:Y:S01]  /*e770*/  F2FP.SATFINITE.E5M2.F32.PACK_AB_MERGE_C R9, RZ, R2, RZ ;  /* 0x00000002ff09723e */ /* 0x002fe200048060ff */
[----:B---3--:R-:W-:Y:S01]  /*e780*/  FMUL R3, R225, UR20 ;  /* 0x00000014e1037c20 */ /* 0x008fe20008400000 */
[----:B----4-:R-:W-:Y:S01]  /*e790*/  FMUL R4, R227, UR20 ;  /* 0x00000014e3047c20 */ /* 0x010fe20008400000 */
[----:B------:R-:W-:-:S03]  /*e7a0*/  FMUL R5, R226, UR20 ;  /* 0x00000014e2057c20 */ /* 0x000fc60008400000 */
[----:B------:R-:W-:Y:S02]  /*e7b0*/  F2FP.SATFINITE.E5M2.F32.PACK_AB_MERGE_C R3, RZ, R3, RZ ;  /* 0x00000003ff03723e */ /* 0x000fe400048060ff */
[----:B------:R-:W-:Y:S02]  /*e7c0*/  F2FP.SATFINITE.E5M2.F32.PACK_AB_MERGE_C R11, RZ, R4, RZ ;  /* 0x00000004ff0b723e */ /* 0x000fe400048060ff */
[----:B------:R-:W-:Y:S01]  /*e7d0*/  F2FP.SATFINITE.E5M2.F32.PACK_AB_MERGE_C R5, RZ, R5, RZ ;  /* 0x00000005ff05723e */ /* 0x000fe200048060ff */
[----:B------:R0:W-:Y:S04]  /*e7e0*/  @!P5 STG.E.U8 desc[UR14][R30.64+0x70], R13 ;  /* 0x0000700d1e00d986 */ /* 0x0001e8000c10110e */
[----:B------:R0:W-:Y:S04]  /*e7f0*/  @!P6 STG.E.U8 desc[UR14][R30.64+0x71], R7 ;  /* 0x000071071e00e986 */ /* 0x0001e8000c10110e */
[----:B------:R0:W-:Y:S04]  /*e800*/  @!P2 STG.E.U8 desc[UR14][R28.64+0x78], R9 ;  /* 0x000078091c00a986 */ /* 0x0001e8000c10110e */
[----:B------:R0:W-:Y:S04]  /*e810*/  @!P1 STG.E.U8 desc[UR14][R28.64+0x79], R3 ;  /* 0x000079031c009986 */ /* 0x0001e8000c10110e */
[----:B------:R0:W-:Y:S04]  /*e820*/  @!P3 STG.E.U8 desc[UR14][R30.64+0x78], R11 ;  /* 0x0000780b1e00b986 */ /* 0x0001e8000c10110e */
[----:B------:R0:W-:Y:S02]  /*e830*/  @!P0 STG.E.U8 desc[UR14][R30.64+0x79], R5 ;  /* 0x000079051e008986 */ /* 0x0001e4000c10110e */
.L_x_293:
[----:B------:R-:W-:Y:S05]  /*e840*/  BSYNC B0 ;  /* 0x0000000000007941 */ /* 0x000fea0003800000 */
.L_x_35:
[----:B0----5:R-:W2:Y:S04]  /*e850*/  LDL.LU R3, [R1+0x78] ;  /* 0x0000780001037983 */ /* 0x021ea80000300800 */
[----:B------:R-:W2:Y:S01]  /*e860*/  LDL.LU R2, [R1+0x7c] ;  /* 0x00007c0001027983 */ /* 0x000ea20000300800 */
[----:B------:R-:W-:Y:S01]  /*e870*/  ULDC UR6, c[0x0][0xc] ;  /* 0x0000030000067ab9 */ /* 0x000fe20000000800 */
[----:B------:R-:W-:Y:S01]  /*e880*/  ULDC UR7, c[0x0][0x10] ;  /* 0x0000040000077ab9 */ /* 0x000fe20000000800 */
[----:B------:R-:W2:Y:S01]  /*e890*/  LDC R5, c[0x0][0x14] ;  /* 0x00000500ff057b82 */ /* 0x000ea20000000800 */
[----:B------:R-:W-:Y:S01]  /*e8a0*/  UIMAD.WIDE.U32 UR6, UR6, UR7, URZ ;  /* 0x00000007060672a5 */ /* 0x000fe2000f8e003f */
[----:B------:R-:W-:Y:S01]  /*e8b0*/  PRMT R0, RZ, 0x7610, R0 ;  /* 0x00007610ff007816 */ /* 0x000fe20000000000 */
[----:B------:R-:W-:-:S04]  /*e8c0*/  UMOV UR12, 0xffffffff ;  /* 0xffffffff000c7882 */ /* 0x000fc80000000000 */
[----:B--2---:R-:W-:-:S04]  /*e8d0*/  IMAD.WIDE.U32 R2, R5, UR6, R2 ;  /* 0x0000000605027c25 */ /* 0x004fc8000f8e0002 */
[----:B------:R-:W-:Y:S01]  /*e8e0*/  IMAD R5, R5, UR7, RZ ;  /* 0x0000000705057c24 */ /* 0x000fe2000f8e02ff */
[----:B------:R-:W-:Y:S01]  /*e8f0*/  ULDC.64 UR6, c[0x0][0x650] ;  /* 0x0001940000067ab9 */ /* 0x000fe20000000a00 */
[----:B------:R-:W-:Y:S01]  /*e900*/  IMAD.MOV.U32 R19, RZ, RZ, R2 ;  /* 0x000000ffff137224 */ /* 0x000fe200078e0002 */
[----:B------:R-:W-:Y:S01]  /*e910*/  ISETP.GE.U32.AND P0, PT, R2, UR6, PT ;  /* 0x0000000602007c0c */ /* 0x000fe2000bf06070 */
[----:B------:R-:W-:Y:S02]  /*e920*/  IMAD.IADD R22, R3, 0x1, R5 ;  /* 0x0000000103167824 */ /* 0x000fe400078e0205 */
[----:B------:R-:W-:-:S03]  /*e930*/  IMAD.MOV.U32 R2, RZ, RZ, -0x1 ;  /* 0xffffffffff027424 */ /* 0x000fc600078e00ff */
[----:B------:R0:W-:Y:S01]  /*e940*/  STL [R1+0x78], R22 ;  /* 0x0000781601007387 */ /* 0x0001e20000100800 */
[----:B------:R-:W-:-:S03]  /*e950*/  ISETP.GE.U32.AND.EX P0, PT, R22, UR7, PT, P0 ;  /* 0x0000000716007c0c */ /* 0x000fc6000bf06100 */
[----:B------:R0:W-:Y:S04]  /*e960*/  STL [R1+0x7c], R19 ;  /* 0x00007c1301007387 */ /* 0x0001e80000100800 */
[----:B------:R0:W-:Y:S06]  /*e970*/  STL [R1+0x80], R2 ;  /* 0x0000800201007387 */ /* 0x0001ec0000100800 */
[----:B------:R-:W-:Y:S05]  /*e980*/  @P0 BRA `(.L_x_294) ;  /* 0x00000004006c0947 */ /* 0x000fea0003800000 */
[----:B------:R-:W2:Y:S01]  /*e990*/  S2R R14, SR_CTAID.X ;  /* 0x00000000000e7919 */ /* 0x000ea20000002500 */
[----:B------:R-:W5:Y:S01]  /*e9a0*/  LDC.64 R8, c[0x0][0x628] ;  /* 0x00018a00ff087b82 */ /* 0x000f620000000a00 */
[----:B------:R-:W-:Y:S01]  /*e9b0*/  ULDC UR6, c[0x0][0x150] ;  /* 0x0000540000067ab9 */ /* 0x000fe20000000800 */
[----:B------:R-:W-:Y:S01]  /*e9c0*/  IMAD.MOV.U32 R6, RZ, RZ, R19 ;  /* 0x000000ffff067224 */ /* 0x000fe200078e0013 */
[----:B------:R-:W0:Y:S01]  /*e9d0*/  S2R R16, SR_CTAID.Y ;  /* 0x0000000000107919 */ /* 0x000e220000002600 */
[----:B------:R-:W-:-:S04]  /*e9e0*/  IMAD.MOV.U32 R7, RZ, RZ, R22 ;  /* 0x000000ffff077224 */ /* 0x000fc800078e0016 */
[----:B------:R-:W0:Y:S08]  /*e9f0*/  LDC R17, c[0x0][0x144] ;  /* 0x00005100ff117b82 */ /* 0x000e300000000800 */
[----:B------:R-:W0:Y:S08]  /*ea00*/  LDC R10, c[0x0][0x630] ;  /* 0x00018c00ff0a7b82 */ /* 0x000e300000000800 */
[----:B------:R-:W0:Y:S01]  /*ea10*/  LDC.64 R12, c[0x0][0x620] ;  /* 0x00018800ff0c7b82 */ /* 0x000e220000000a00 */
[----:B-----5:R-:W-:-:S04]  /*ea20*/  ISETP.NE.U32.AND P0, PT, R8, RZ, PT ;  /* 0x000000ff0800720c */ /* 0x020fc80003f05070 */
[----:B------:R-:W-:Y:S02]  /*ea30*/  ISETP.NE.AND.EX P0, PT, R9, RZ, PT, P0 ;  /* 0x000000ff0900720c */ /* 0x000fe40003f05300 */
[----:B--2---:R-:W-:-:S05]  /*ea40*/  I2FP.F32.U32 R0, R14 ;  /* 0x0000000e00007245 */ /* 0x004fca0000201000 */
[----:B------:R-:W-:-:S04]  /*ea50*/  FMUL R0, R0, UR6 ;  /* 0x0000000600007c20 */ /* 0x000fc80008400000 */
[----:B------:R2:W0:Y:S02]  /*ea60*/  F2I.U32.TRUNC.NTZ R15, R0 ;  /* 0x00000000000f7305 */ /* 0x000424000020f000 */
[----:B------:R-:W-:Y:S05]  /*ea70*/  @!P0 BRA `(.L_x_295) ;  /* 0x0000000000288947 */ /* 0x000fea0003800000 */
[----:B--2---:R-:W2:Y:S02]  /*ea80*/  LDC R0, c[0x0][0x634] ;  /* 0x00018d00ff007b82 */ /* 0x004ea40000000800 */
[----:B--2---:R-:W-:-:S05]  /*ea90*/  IADD3 R7, P0, R19, R0, RZ ;  /* 0x0000000013077210 */ /* 0x004fca0007f1e0ff */
[----:B------:R-:W-:-:S04]  /*eaa0*/  IMAD.X R11, RZ, RZ, R22, P0 ;  /* 0x000000ffff0b7224 */ /* 0x000fc800000e0616 */
[----:B0-----:R-:W-:-:S04]  /*eab0*/  IMAD.WIDE.U32 R2, R11, R8, RZ ;  /* 0x000000080b027225 */ /* 0x001fc800078e00ff */
[----:B------:R-:W-:-:S04]  /*eac0*/  IMAD.WIDE.U32 R4, P0, R7, R9, R2 ;  /* 0x0000000907047225 */ /* 0x000fc80007800002 */
[----:B------:R-:W-:-:S04]  /*ead0*/  IMAD.WIDE.U32 R2, R7, R8, RZ ;  /* 0x0000000807027225 */ /* 0x000fc800078e00ff */
[----:B------:R-:W-:Y:S01]  /*eae0*/  IMAD.X R7, RZ, RZ, RZ, P0 ;  /* 0x000000ffff077224 */ /* 0x000fe200000e06ff */
[----:B------:R-:W-:Y:S01]  /*eaf0*/  IADD3 RZ, P0, R3, R4, RZ ;  /* 0x0000000403ff7210 */ /* 0x000fe20007f1e0ff */
[----:B------:R-:W-:-:S04]  /*eb00*/  IMAD.MOV.U32 R6, RZ, RZ, R5 ;  /* 0x000000ffff067224 */ /* 0x000fc800078e0005 */
[----:B------:R-:W-:-:S08]  /*eb10*/  IMAD.WIDE.U32.X R6, R11, R9, R6, P0 ;  /* 0x000000090b067225 */ /* 0x000fd000000e0406 */
.L_x_295:
[-CC-:B0-----:R-:W-:Y:S01]  /*eb20*/  SHF.R.U64 R24, R6, R10.reuse, R7.reuse ;  /* 0x0000000a06187219 */ /* 0x181fe20000001207 */
[----:B------:R-:W0:Y:S01]  /*eb30*/  LDC.64 R20, c[0x0][0x640] ;  /* 0x00019000ff147b82 */ /* 0x000e220000000a00 */
[----:B--2---:R-:W-:Y:S01]  /*eb40*/  SHF.R.U32.HI R0, RZ, R10, R7 ;  /* 0x0000000aff007219 */ /* 0x004fe20000011607 */
[----:B------:R-:W-:Y:S01]  /*eb50*/  IMAD.MOV.U32 R2, RZ, RZ, R19 ;  /* 0x000000ffff027224 */ /* 0x000fe200078e0013 */
[----:B------:R-:W-:Y:S01]  /*eb60*/  IADD3 R5, P0, RZ, -R24, RZ ;  /* 0x80000018ff057210 */ /* 0x000fe20007f1e0ff */
[----:B------:R-:W-:Y:S01]  /*eb70*/  IMAD.MOV R15, RZ, RZ, -R15 ;  /* 0x000000ffff0f7224 */ /* 0x000fe200078e0a0f */
[----:B------:R-:W-:Y:S01]  /*eb80*/  ULDC UR6, c[0x0][0x154] ;  /* 0x0000550000067ab9 */ /* 0x000fe20000000800 */
[----:B------:R-:W-:Y:S02]  /*eb90*/  IMAD.MOV.U32 R7, RZ, RZ, 0x1 ;  /* 0x00000001ff077424 */ /* 0x000fe400078e00ff */
[----:B------:R-:W2:Y:S01]  /*eba0*/  LDC R4, c[0x0][0x618] ;  /* 0x00018600ff047b82 */ /* 0x000ea20000000800 */
[----:B------:R-:W-:-:S02]  /*ebb0*/  IMAD.X R3, RZ, RZ, ~R0, P0 ;  /* 0x000000ffff037224 */ /* 0x000fc400000e0e00 */
[----:B------:R-:W-:Y:S02]  /*ebc0*/  IMAD R15, R17, R15, R14 ;  /* 0x0000000f110f7224 */ /* 0x000fe400078e020e */
[-C--:B------:R-:W-:Y:S02]  /*ebd0*/  IMAD R0, R3, R12.reuse, RZ ;  /* 0x0000000c03007224 */ /* 0x080fe400078e02ff */
[----:B------:R-:W-:Y:S01]  /*ebe0*/  IMAD.MOV.U32 R3, RZ, RZ, R22 ;  /* 0x000000ffff037224 */ /* 0x000fe200078e0016 */
[----:B------:R-:W5:Y:S01]  /*ebf0*/  LDC R6, c[0x0][0x608] ;  /* 0x00018200ff067b82 */ /* 0x000f620000000800 */
[----:B------:R-:W-:-:S04]  /*ec00*/  IMAD.WIDE.U32 R2, R5, R12, R2 ;  /* 0x0000000c05027225 */ /* 0x000fc800078e0002 */
[----:B------:R-:W-:-:S03]  /*ec10*/  IMAD R5, R5, R13, R0 ;  /* 0x0000000d05057224 */ /* 0x000fc600078e0200 */
[----:B------:R-:W1:Y:S01]  /*ec20*/  LDC R18, c[0x0][0x658] ;  /* 0x00019600ff127b82 */ /* 0x000e620000000800 */
[----:B------:R-:W-:Y:S01]  /*ec30*/  I2FP.F32.U32 R0, R16 ;  /* 0x0000001000007245 */ /* 0x000fe20000201000 */
[----:B------:R-:W-:Y:S01]  /*ec40*/  IMAD.IADD R3, R3, 0x1, R5 ;  /* 0x0000000103037824 */ /* 0x000fe200078e0205 */
[----:B0-----:R-:W-:Y:S01]  /*ec50*/  ISETP.NE.U32.AND P0, PT, R20, RZ, PT ;  /* 0x000000ff1400720c */ /* 0x001fe20003f05070 */
[----:B------:R-:W-:Y:S02]  /*ec60*/  IMAD.MOV.U32 R5, RZ, RZ, -0x1 ;  /* 0xffffffffff057424 */ /* 0x000fe400078e00ff */
[----:B------:R-:W-:Y:S02]  /*ec70*/  FMUL R0, R0, UR6 ;  /* 0x0000000600007c20 */ /* 0x000fe40008400000 */
[----:B------:R-:W0:Y:S01]  /*ec80*/  LDC R13, c[0x0][0x148] ;  /* 0x00005200ff0d7b82 */ /* 0x000e220000000800 */
[----:B--2---:R-:W-:Y:S01]  /*ec90*/  SHF.R.U64 R10, R2, R4, R3 ;  /* 0x00000004020a7219 */ /* 0x004fe20000001203 */
[----:B------:R2:W0:Y:S01]  /*eca0*/  F2I.U32.TRUNC.NTZ R12, R0 ;  /* 0x00000000000c7305 */ /* 0x000422000020f000 */
[----:B------:R-:W-:-:S02]  /*ecb0*/  ISETP.NE.AND.EX P0, PT, R21, RZ, PT, P0 ;  /* 0x000000ff1500720c */ /* 0x000fc40003f05300 */
[----:B------:R-:W-:-:S03]  /*ecc0*/  SHF.R.U32.HI R3, RZ, R4, R3 ;  /* 0x00000004ff037219 */ /* 0x000fc60000011603 */
[----:B------:R-:W0:Y:S01]  /*ecd0*/  LDC R14, c[0x0][0x600] ;  /* 0x00018000ff0e7b82 */ /* 0x000e220000000800 */
[-CC-:B-----5:R-:W-:Y:S02]  /*ece0*/  SHF.R.U64 R8, R10, R6.reuse, R3.reuse ;  /* 0x000000060a087219 */ /* 0x1a0fe40000001203 */
[----:B------:R-:W-:-:S05]  /*ecf0*/  SHF.R.U32.HI R3, RZ, R6, R3 ;  /* 0x00000006ff037219 */ /* 0x000fca0000011603 */
[----:B------:R-:W0:Y:S01]  /*ed00*/  LDC R19, c[0x0][0x648] ;  /* 0x00019200ff137b82 */ /* 0x000e220000000800 */
[-CC-:B-1----:R-:W-:Y:S02]  /*ed10*/  SHF.R.U64 R11, R8, R18.reuse, R3.reuse ;  /* 0x00000012080b7219 */ /* 0x182fe40000001203 */
[-C--:B------:R-:W-:Y:S02]  /*ed20*/  SHF.L.U32 R5, R5, R18.reuse, RZ ;  /* 0x0000001205057219 */ /* 0x080fe400000006ff */
[-C--:B------:R-:W-:Y:S01]  /*ed30*/  SHF.R.U32.HI R3, RZ, R18.reuse, R3 ;  /* 0x00000012ff037219 */ /* 0x080fe20000011603 */
[----:B------:R-:W-:Y:S01]  /*ed40*/  IMAD.MOV.U32 R2, RZ, RZ, R11 ;  /* 0x000000ffff027224 */ /* 0x000fe200078e000b */
[----:B------:R-:W-:Y:S01]  /*ed50*/  SHF.L.U32 R40, R7, R18, RZ ;  /* 0x0000001207287219 */ /* 0x000fe200000006ff */
[----:B------:R-:W1:Y:S01]  /*ed60*/  LDC R22, c[0x0][0x638] ;  /* 0x00018e00ff167b82 */ /* 0x000e620000000800 */
[----:B------:R-:W-:-:S07]  /*ed70*/  LOP3.LUT R17, RZ, R5, RZ, 0x33, !PT ;  /* 0x00000005ff117212 */ /* 0x000fce00078e33ff */
[----:B------:R-:W0:Y:S01]  /*ed80*/  LDC R23, c[0x0][0x610] ;  /* 0x00018400ff177b82 */ /* 0x000e220000000800 */
[----:B--2---:R-:W-:Y:S05]  /*ed90*/  @!P0 BRA `(.L_x_296) ;  /* 0x0000000000288947 */ /* 0x004fea0003800000 */
[----:B------:R-:W2:Y:S02]  /*eda0*/  LDC R0, c[0x0][0x64c] ;  /* 0x00019300ff007b82 */ /* 0x000ea40000000800 */
[----:B--2---:R-:W-:-:S05]  /*edb0*/  IADD3 R7, P0, R11, R0, RZ ;  /* 0x000000000b077210 */ /* 0x004fca0007f1e0ff */
        /* <DEDUP_REMOVED lines=8> */
.L_x_296:
[----:B0-----:R-:W-:Y:S01]  /*ee40*/  SHF.R.U64 R0, R2, R19, R3 ;  /* 0x0000001302007219 */ /* 0x001fe20000001203 */
[----:B------:R-:W-:Y:S01]  /*ee50*/  VIADD R3, R14, 0xffffffff ;  /* 0xffffffff0e037836 */ /* 0x000fe20000000000 */
[----:B------:R-:W-:Y:S01]  /*ee60*/  LOP3.LUT R5, R8, R17, RZ, 0xc0, !PT ;  /* 0x0000001108057212 */ /* 0x000fe200078ec0ff */
[----:B------:R-:W-:Y:S01]  /*ee70*/  IMAD.MOV R12, RZ, RZ, -R12 ;  /* 0x000000ffff0c7224 */ /* 0x000fe200078e0a0c */
[----:B------:R-:W-:Y:S01]  /*ee80*/  R2UR UR12, R24 ;  /* 0x00000000180c72ca */ /* 0x000fe200000e0000 */
[----:B------:R-:W-:Y:S01]  /*ee90*/  IMAD.MOV R2, RZ, RZ, -R0 ;  /* 0x000000ffff027224 */ /* 0x000fe200078e0a00 */
[----:B------:R-:W-:Y:S01]  /*eea0*/  LOP3.LUT R3, R10, R3, RZ, 0xc0, !PT ;  /* 0x000000030a037212 */ /* 0x000fe200078ec0ff */
[----:B------:R-:W-:Y:S02]  /*eeb0*/  IMAD R40, R40, R0, R5 ;  /* 0x0000000028287224 */ /* 0x000fe400078e0205 */
[----:B------:R-:W-:Y:S02]  /*eec0*/  @P4 IMAD R15, R13, R12, R16 ;  /* 0x0000000c0d0f4224 */ /* 0x000fe400078e0210 */
[----:B-1----:R-:W-:-:S02]  /*eed0*/  IMAD R0, R2, R22, R11 ;  /* 0x0000001602007224 */ /* 0x002fc400078e020b */
[----:B------:R-:W-:Y:S02]  /*eee0*/  IMAD R40, R40, R23, R15 ;  /* 0x0000001728287224 */ /* 0x000fe400078e020f */
[----:B------:R-:W-:Y:S02]  /*eef0*/  IMAD R3, R0, R14, R3 ;  /* 0x0000000e00037224 */ /* 0x000fe400078e0203 */
[----:B------:R-:W-:-:S03]  /*ef00*/  IMAD.MOV.U32 R0, RZ, RZ, 0x1 ;  /* 0x00000001ff007424 */ /* 0x000fc600078e00ff */
[----:B------:R-:W-:Y:S02]  /*ef10*/  SEL R2, R3, R40, !P4 ;  /* 0x0000002803027207 */ /* 0x000fe40006000000 */
[----:B------:R-:W-:-:S03]  /*ef20*/  SEL R40, R40, R3, !P4 ;  /* 0x0000000328287207 */ /* 0x000fc60006000000 */
[----:B------:R2:W-:Y:S04]  /*ef30*/  STL [R1+0x80], R2 ;  /* 0x0000800201007387 */ /* 0x0005e80000100800 */
.L_x_294:
[----:B------:R-:W-:Y:S01]  /*ef40*/  UIADD3 UR5, UR9, UR5, URZ ;  /* 0x0000000509057290 */ /* 0x000fe2000fffe03f */
[----:B------:R0:W-:Y:S01]  /*ef50*/  STL [R1+0x84], R40 ;  /* 0x0000842801007387 */ /* 0x0001e20000100800 */
[----:B------:R-:W-:Y:S02]  /*ef60*/  LOP3.LUT P0, RZ, R0, 0xff, RZ, 0xc0, !PT ;  /* 0x000000ff00ff7812 */ /* 0x000fe4000780c0ff */
[----:B------:R-:W-:Y:S02]  /*ef70*/  USHF.R.U32.HI UR6, URZ, 0x2, UR5 ;  /* 0x000000023f067899 */ /* 0x000fe40008011605 */
[----:B------:R-:W-:Y:S02]  /*ef80*/  UISETP.GT.U32.AND UP0, UPT, UR5, 0x3, UPT ;  /* 0x000000030500788c */ /* 0x000fe4000bf04070 */
[----:B------:R-:W-:Y:S02]  /*ef90*/  ULOP3.LUT UR6, UR6, 0x1, URZ, 0xc0, !UPT ;  /* 0x0000000106067892 */ /* 0x000fe4000f8ec03f */
[----:B------:R-:W-:-:S02]  /*efa0*/  UISETP.LT.U32.AND UP0, UPT, UR9, 0x4, UP0 ;  /* 0x000000040900788c */ /* 0x000fc40008701070 */
[----:B------:R-:W-:Y:S02]  /*efb0*/  UISETP.NE.U32.AND UP1, UPT, UR6, 0x1, UPT ;  /* 0x000000010600788c */ /* 0x000fe4000bf25070 */
[----:B------:R-:W-:Y:S02]  /*efc0*/  USEL UR7, URZ, 0x1, !UP0 ;  /* 0x000000013f077887 */ /* 0x000fe4000c000000 */
[----:B------:R-:W-:Y:S02]  /*efd0*/  UISETP.GT.U32.AND UP1, UPT, UR9, 0x3, !UP1 ;  /* 0x000000030900788c */ /* 0x000fe4000cf24070 */
[----:B------:R-:W-:Y:S02]  /*efe0*/  ULOP3.LUT UR5, UR5, 0x3, URZ, 0xc0, !UPT ;  /* 0x0000000305057892 */ /* 0x000fe4000f8ec03f */
[----:B------:R-:W-:-:S04]  /*eff0*/  USEL UR6, URZ, 0x1, !UP1 ;  /* 0x000000013f067887 */ /* 0x000fc8000c800000 */
[----:B------:R-:W-:Y:S01]  /*f000*/  ULOP3.LUT UR4, UR6, UR4, UR7, 0x96, !UPT ;  /* 0x0000000406047292 */ /* 0x000fe2000f8e9607 */
[----:B0-----:R-:W-:Y:S11]  /*f010*/  @P0 BRA `(.L_x_297) ;  /* 0xffffff2000bc0947 */ /* 0x001ff6000383ffff */
[----:B------:R-:W-:Y:S05]  /*f020*/  EXIT ;  /* 0x000000000000794d */ /* 0x000fea0003800000 */
.L_x_7:
[----:B------:R-:W2:Y:S01]  /*f030*/  LDL R18, [R1+0x7c] ;  /* 0x00007c0001127983 */ /* 0x000ea20000100800 */
[----:B------:R-:W-:-:S03]  /*f040*/  ULDC.64 UR4, c[0x0][0x650] ;  /* 0x0001940000047ab9 */ /* 0x000fc60000000a00 */
[----:B------:R-:W3:Y:S01]  /*f050*/  LDL R22, [R1+0x78] ;  /* 0x0000780001167983 */ /* 0x000ee20000100800 */
[----:B------:R-:W-:Y:S01]  /*f060*/  PRMT R4, RZ, 0x7610, R4 ;  /* 0x00007610ff047816 */ /* 0x000fe20000000004 */
[----:B------:R-:W-:Y:S02]  /*f070*/  IMAD.MOV.U32 R5, RZ, RZ, -0x1 ;  /* 0xffffffffff057424 */ /* 0x000fe400078e00ff */
[----:B------:R-:W-:Y:S02]  /*f080*/  IMAD.MOV.U32 R14, RZ, RZ, -0x1 ;  /* 0xffffffffff0e7424 */ /* 0x000fe400078e00ff */
[----:B------:R-:W-:Y:S01]  /*f090*/  IMAD.MOV.U32 R6, RZ, RZ, -0x1 ;  /* 0xffffffffff067424 */ /* 0x000fe200078e00ff */
[----:B--2---:R-:W-:-:S04]  /*f0a0*/  ISETP.GE.U32.AND P0, PT, R18, UR4, PT ;  /* 0x0000000412007c0c */ /* 0x004fc8000bf06070 */
[----:B---3--:R-:W-:-:S13]  /*f0b0*/  ISETP.GE.U32.AND.EX P0, PT, R22, UR5, PT, P0 ;  /* 0x0000000516007c0c */ /* 0x008fda000bf06100 */
[----:B------:R-:W-:Y:S05]  /*f0c0*/  @P0 BRA `(.L_x_298) ;  /* 0x00000004002c0947 */ /* 0x000fea0003800000 */
        /* <DEDUP_REMOVED lines=18> */
.L_x_299:
[----:B------:R-:W1:Y:S01]  /*f1f0*/  LDC.64 R20, c[0x0][0x640] ;  /* 0x00019000ff147b82 */ /* 0x000e620000000a00 */
[-CC-:B------:R-:W-:Y:S01]  /*f200*/  SHF.R.U64 R15, R8, R10.reuse, R9.reuse ;  /* 0x0000000a080f7219 */ /* 0x180fe20000001209 */
[----:B------:R-:W-:Y:S01]  /*f210*/  IMAD.MOV.U32 R24, RZ, RZ, 0x1 ;  /* 0x00000001ff187424 */ /* 0x000fe200078e00ff */
[----:B------:R-:W-:Y:S02]  /*f220*/  SHF.R.U32.HI R4, RZ, R10, R9 ;  /* 0x0000000aff047219 */ /* 0x000fe40000011609 */
[----:B------:R-:W-:-:S03]  /*f230*/  IADD3 R7, P0, RZ, -R15, RZ ;  /* 0x8000000fff077210 */ /* 0x000fc60007f1e0ff */
[----:B------:R-:W2:Y:S02]  /*f240*/  LDC R8, c[0x0][0x618] ;  /* 0x00018600ff087b82 */ /* 0x000ea40000000800 */
[----:B------:R-:W-:Y:S02]  /*f250*/  IMAD.X R5, RZ, RZ, ~R4, P0 ;  /* 0x000000ffff057224 */ /* 0x000fe400000e0e04 */
[----:B------:R-:W-:Y:S02]  /*f260*/  IMAD.MOV.U32 R4, RZ, RZ, R18 ;  /* 0x000000ffff047224 */ /* 0x000fe400078e0012 */
[-C--:B------:R-:W-:Y:S02]  /*f270*/  IMAD R6, R5, R16.reuse, RZ ;  /* 0x0000001005067224 */ /* 0x080fe400078e02ff */
[----:B------:R-:W3:Y:S01]  /*f280*/  LDC R14, c[0x0][0x608] ;  /* 0x00018200ff0e7b82 */ /* 0x000ee20000000800 */
[----:B------:R-:W-:Y:S02]  /*f290*/  IMAD.MOV.U32 R5, RZ, RZ, R22 ;  /* 0x000000ffff057224 */ /* 0x000fe400078e0016 */
[----:B------:R-:W-:-:S05]  /*f2a0*/  IMAD.WIDE.U32 R4, R7, R16, R4 ;  /* 0x0000001007047225 */ /* 0x000fca00078e0004 */
[----:B0-----:R-:W0:Y:S01]  /*f2b0*/  LDC R19, c[0x0][0x658] ;  /* 0x00019600ff137b82 */ /* 0x001e220000000800 */
[----:B------:R-:W-:Y:S01]  /*f2c0*/  IMAD R7, R7, R17, R6 ;  /* 0x0000001107077224 */ /* 0x000fe200078e0206 */
[----:B-1----:R-:W-:Y:S01]  /*f2d0*/  ISETP.NE.U32.AND P0, PT, R20, RZ, PT ;  /* 0x000000ff1400720c */ /* 0x002fe20003f05070 */
[----:B------:R-:W-:Y:S02]  /*f2e0*/  IMAD.MOV.U32 R6, RZ, RZ, -0x1 ;  /* 0xffffffffff067424 */ /* 0x000fe400078e00ff */
[----:B------:R-:W-:Y:S01]  /*f2f0*/  IMAD.IADD R5, R5, 0x1, R7 ;  /* 0x0000000105057824 */ /* 0x000fe200078e0207 */
[----:B------:R-:W-:Y:S02]  /*f300*/  ISETP.NE.AND.EX P0, PT, R21, RZ, PT, P0 ;  /* 0x000000ff1500720c */ /* 0x000fe40003f05300 */
[----:B------:R-:W1:Y:S02]  /*f310*/  LDC R16, c[0x0][0x600] ;  /* 0x00018000ff107b82 */ /* 0x000e640000000800 */
[----:B--2---:R-:W-:-:S02]  /*f320*/  SHF.R.U64 R10, R4, R8, R5 ;  /* 0x00000008040a7219 */ /* 0x004fc40000001205 */
[----:B------:R-:W-:-:S04]  /*f330*/  SHF.R.U32.HI R5, RZ, R8, R5 ;  /* 0x00000008ff057219 */ /* 0x000fc80000011605 */
[----:B------:R-:W2:Y:S01]  /*f340*/  LDC R18, c[0x0][0x648] ;  /* 0x00019200ff127b82 */ /* 0x000ea20000000800 */
[-CC-:B---3--:R-:W-:Y:S02]  /*f350*/  SHF.R.U64 R17, R10, R14.reuse, R5.reuse ;  /* 0x0000000e0a117219 */ /* 0x188fe40000001205 */
[----:B------:R-:W-:-:S05]  /*f360*/  SHF.R.U32.HI R4, RZ, R14, R5 ;  /* 0x0000000eff047219 */ /* 0x000fca0000011605 */
[----:B------:R-:W3:Y:S01]  /*f370*/  LDC R22, c[0x0][0x638] ;  /* 0x00018e00ff167b82 */ /* 0x000ee20000000800 */
[-CC-:B0-----:R-:W-:Y:S02]  /*f380*/  SHF.R.U64 R14, R17, R19.reuse, R4.reuse ;  /* 0x00000013110e7219 */ /* 0x181fe40000001204 */
[-C--:B------:R-:W-:Y:S02]  /*f390*/  SHF.L.U32 R6, R6, R19.reuse, RZ ;  /* 0x0000001306067219 */ /* 0x080fe400000006ff */
[----:B------:R-:W-:Y:S01]  /*f3a0*/  SHF.R.U32.HI R5, RZ, R19, R4 ;  /* 0x00000013ff057219 */ /* 0x000fe20000011604 */
[----:B------:R-:W-:Y:S01]  /*f3b0*/  IMAD.MOV.U32 R4, RZ, RZ, R14 ;  /* 0x000000ffff047224 */ /* 0x000fe200078e000e */
[----:B------:R-:W-:Y:S01]  /*f3c0*/  LOP3.LUT R26, RZ, R6, RZ, 0x33, !PT ;  /* 0x00000006ff1a7212 */ /* 0x000fe200078e33ff */
[----:B------:R-:W0:Y:S01]  /*f3d0*/  LDC R23, c[0x0][0x610] ;  /* 0x00018400ff177b82 */ /* 0x000e220000000800 */
[----:B------:R-:W-:Y:S05]  /*f3e0*/  @!P0 BRA `(.L_x_300) ;  /* 0x0000000000288947 */ /* 0x000fea0003800000 */
        /* <DEDUP_REMOVED lines=10> */
.L_x_300:
[----:B--2---:R-:W-:Y:S01]  /*f490*/  SHF.R.U64 R4, R4, R18, R5 ;  /* 0x0000001204047219 */ /* 0x004fe20000001205 */
[----:B-1----:R-:W-:Y:S01]  /*f4a0*/  VIADD R7, R16, 0xffffffff ;  /* 0xffffffff10077836 */ /* 0x002fe20000000000 */
[----:B------:R-:W-:Y:S01]  /*f4b0*/  SHF.L.U32 R24, R24, R19, RZ ;  /* 0x0000001318187219 */ /* 0x000fe200000006ff */
[----:B------:R-:W-:Y:S01]  /*f4c0*/  @P4 IMAD R0, R11, R12, R2 ;  /* 0x0000000c0b004224 */ /* 0x000fe200078e0202 */
[----:B------:R-:W-:Y:S01]  /*f4d0*/  LOP3.LUT R3, R17, R26, RZ, 0xc0, !PT ;  /* 0x0000001a11037212 */ /* 0x000fe200078ec0ff */
[----:B------:R-:W-:Y:S01]  /*f4e0*/  IMAD.MOV R5, RZ, RZ, -R4 ;  /* 0x000000ffff057224 */ /* 0x000fe200078e0a04 */
[----:B------:R-:W-:Y:S01]  /*f4f0*/  LOP3.LUT R7, R10, R7, RZ, 0xc0, !PT ;  /* 0x000000070a077212 */ /* 0x000fe200078ec0ff */
[----:B------:R-:W-:Y:S02]  /*f500*/  IMAD.MOV.U32 R6, RZ, RZ, R15 ;  /* 0x000000ffff067224 */ /* 0x000fe400078e000f */
[----:B------:R-:W-:Y:S02]  /*f510*/  IMAD R3, R24, R4, R3 ;  /* 0x0000000418037224 */ /* 0x000fe400078e0203 */
[----:B---3--:R-:W-:-:S02]  /*f520*/  IMAD R2, R5, R22, R14 ;  /* 0x0000001605027224 */ /* 0x008fc400078e020e */
[----:B0-----:R-:W-:Y:S02]  /*f530*/  IMAD R0, R3, R23, R0 ;  /* 0x0000001703007224 */ /* 0x001fe400078e0200 */
[----:B------:R-:W-:Y:S02]  /*f540*/  IMAD R5, R2, R16, R7 ;  /* 0x0000001002057224 */ /* 0x000fe400078e0207 */
[----:B------:R-:W-:-:S03]  /*f550*/  IMAD.MOV.U32 R4, RZ, RZ, 0x1 ;  /* 0x00000001ff047424 */ /* 0x000fc600078e00ff */
[----:B------:R-:W-:Y:S02]  /*f560*/  SEL R14, R5, R0, !P4 ;  /* 0x00000000050e7207 */ /* 0x000fe40006000000 */
[----:B------:R-:W-:-:S07]  /*f570*/  SEL R5, R0, R5, !P4 ;  /* 0x0000000500057207 */ /* 0x000fce0006000000 */
.L_x_298:
[----:B------:R-:W-:-:S08]  /*f580*/  NOP ;  /* 0x0000000000007918 */ /* 0x000fd00000000000 */
[----:B0-----:R-:W0:-:S00]  /*f590*/  USETMAXREG.DEALLOC.CTAPOOL 0x28 ;  /* 0x00000028000079c8 */ /* 0x001e0000080e0500 */
[----:B------:R-:W-:-:S13]  /*f5a0*/  ISETP.NE.AND P0, PT, RZ, UR8, PT ;  /* 0x00000008ff007c0c */ /* 0x000fda000bf05270 */
[----:B------:R-:W-:Y:S05]  /*f5b0*/  @P0 EXIT ;  /* 0x000000000000094d */ /* 0x000fea0003800000 */
[----:B0-----:R-:W-:Y:S01]  /*f5c0*/  LOP3.LUT P0, RZ, R4, 0xff, RZ, 0xc0, !PT ;  /* 0x000000ff04ff7812 */ /* 0x001fe2000780c0ff */
[----:B------:R-:W-:Y:S02]  /*f5d0*/  IMAD.MOV.U32 R12, RZ, RZ, 0x1 ;  /* 0x00000001ff0c7424 */ /* 0x000fe400078e00ff */
[----:B------:R-:W-:-:S10]  /*f5e0*/  IMAD.MOV.U32 R11, RZ, RZ, RZ ;  /* 0x000000ffff0b7224 */ /* 0x000fd400078e00ff */
[----:B------:R-:W-:Y:S05]  /*f5f0*/  @!P0 BRA `(.L_x_301) ;  /* 0x0000000c00648947 */ /* 0x000fea0003800000 */
[----:B------:R-:W0:Y:S01]  /*f600*/  S2R R8, SR_CgaCtaId ;  /* 0x0000000000087919 */ /* 0x000e220000008800 */
[----:B------:R-:W-:Y:S01]  /*f610*/  ULDC UR4, c[0x0][0x28c] ;  /* 0x0000a30000047ab9 */ /* 0x000fe20000000800 */
[----:B------:R-:W-:Y:S01]  /*f620*/  ULDC UR6, c[0x0][0x658] ;  /* 0x0001960000067ab9 */ /* 0x000fe20000000800 */
[----:B------:R-:W-:Y:S01]  /*f630*/  UIADD3 UR10, UR4, 0x7f, URZ ;  /* 0x0000007f040a7890 */ /* 0x000fe2000fffe03f */
[----:B------:R-:W-:Y:S01]  /*f640*/  BSSY B0, `(.L_x_301) ;  /* 0x00000d4000007945 */ /* 0x000fe20003800000 */
[----:B------:R-:W-:Y:S01]  /*f650*/  UMOV UR7, 0xffffffff ;  /* 0xffffffff00077882 */ /* 0x000fe20000000000 */
[----:B------:R-:W-:Y:S01]  /*f660*/  ULDC UR5, c[0x0][0x600] ;  /* 0x0001800000057ab9 */ /* 0x000fe20000000800 */
[----:B------:R-:W-:Y:S01]  /*f670*/  UMOV UR9, 0x1 ;  /* 0x0000000100097882 */ /* 0x000fe20000000000 */
[----:B------:R-:W-:Y:S01]  /*f680*/  USHF.L.U32 UR7, UR7, UR6, URZ ;  /* 0x0000000607077299 */ /* 0x000fe2000800063f */
[----:B------:R-:W-:Y:S01]  /*f690*/  IMAD.MOV.U32 R10, RZ, RZ, 0x1 ;  /* 0x00000001ff0a7424 */ /* 0x000fe200078e00ff */
[----:B------:R-:W-:Y:S01]  /*f6a0*/  UIADD3 UR4, UR5, -0x1, URZ ;  /* 0xffffffff05047890 */ /* 0x000fe2000fffe03f */
[----:B------:R-:W-:Y:S01]  /*f6b0*/  IMAD.MOV.U32 R12, RZ, RZ, 0x1 ;  /* 0x00000001ff0c7424 */ /* 0x000fe200078e00ff */
[----:B------:R-:W-:Y:S01]  /*f6c0*/  USHF.R.S32.HI UR11, URZ, 0x1f, UR10 ;  /* 0x0000001f3f0b7899 */ /* 0x000fe2000801140a */
[----:B------:R-:W-:Y:S01]  /*f6d0*/  IMAD.MOV.U32 R11, RZ, RZ, RZ ;  /* 0x000000ffff0b7224 */ /* 0x000fe200078e00ff */
[----:B------:R-:W-:Y:S01]  /*f6e0*/  ULDC UR8, c[0x0][0xc] ;  /* 0x0000030000087ab9 */ /* 0x000fe20000000800 */
[----:B------:R-:W-:-:S02]  /*f6f0*/  USHF.L.U32 UR5, UR9, UR6, URZ ;  /* 0x0000000609057299 */ /* 0x000fc4000800063f */
[----:B------:R-:W-:Y:S01]  /*f700*/  ULEA.HI UR11, UR11, UR10, URZ, 0x7 ;  /* 0x0000000a0b0b7291 */ /* 0x000fe2000f8f383f */
[----:B------:R-:W-:Y:S01]  /*f710*/  ULDC UR9, c[0x0][0x10] ;  /* 0x0000040000097ab9 */ /* 0x000fe20000000800 */
[----:B------:R-:W-:Y:S02]  /*f720*/  ULOP3.LUT UR6, URZ, UR7, URZ, 0x33, !UPT ;  /* 0x000000073f067292 */ /* 0x000fe4000f8e333f */
[----:B------:R-:W-:Y:S01]  /*f730*/  UIMAD.WIDE.U32 UR8, UR8, UR9, URZ ;  /* 0x00000009080872a5 */ /* 0x000fe2000f8e003f */
[----:B------:R-:W-:Y:S01]  /*f740*/  ULDC UR7, c[0x0][0x14] ;  /* 0x0000050000077ab9 */ /* 0x000fe20000000800 */
[----:B------:R-:W-:Y:S02]  /*f750*/  USHF.R.S32.HI UR20, URZ, 0x7, UR11 ;  /* 0x000000073f147899 */ /* 0x000fe4000801140b */
[----:B------:R-:W-:Y:S02]  /*f760*/  UIMAD.WIDE.U32 UR22, UR8, UR7, URZ ;  /* 0x00000007081672a5 */ /* 0x000fe4000f8e003f */
[----:B------:R-:W-:-:S02]  /*f770*/  UIMAD UR18, UR9, UR7, URZ ;  /* 0x00000007091272a4 */ /* 0x000fc4000f8e023f */
[----:B------:R-:W-:Y:S01]  /*f780*/  ULOP3.LUT UR26, UR13, 0x2, URZ, 0xfc, !UPT ;  /* 0x000000020d1a7892 */ /* 0x000fe2000f8efc3f */
[C---:B0-----:R-:W-:Y:S01]  /*f790*/  IMAD.SHL.U32 R9, R8.reuse, 0x20, RZ ;  /* 0x0000002008097824 */ /* 0x041fe200078e00ff */
[----:B------:R-:W-:Y:S01]  /*f7a0*/  UIADD3 UR18, UR23, UR18, URZ ;  /* 0x0000001217127290 */ /* 0x000fe2000fffe03f */
[----:B------:R-:W-:Y:S01]  /*f7b0*/  IMAD.SHL.U32 R8, R8, 0x1000, RZ ;  /* 0x0000100008087824 */ /* 0x000fe200078e00ff */
[----:B------:R-:W-:Y:S02]  /*f7c0*/  UIADD3 UR27, UR20, 0x1, URZ ;  /* 0x00000001141b7890 */ /* 0x000fe4000fffe03f */
[----:B------:R-:W-:Y:S01]  /*f7d0*/  LOP3.LUT R9, R9, 0x60, RZ, 0xc0, !PT ;  /* 0x0000006009097812 */ /* 0x000fe200078ec0ff */
[----:B------:R-:W-:Y:S01]  /*f7e0*/  ULDC.64 UR24, c[0x0][0x198] ;  /* 0x0000660000187ab9 */ /* 0x000fe20000000a00 */
[----:B------:R-:W-:-:S08]  /*f7f0*/  LOP3.LUT R8, R8, 0x3000, RZ, 0xc0, !PT ;  /* 0x0000300008087812 */ /* 0x000fd000078ec0ff */
.L_x_312:
[----:B------:R-:W-:-:S03]  /*f800*/  UMOV UR7, 0xffffffff ;  /* 0xffffffff00077882 */ /* 0x000fc60000000000 */
[----:B------:R-:W-:Y:S05]  /*f810*/  BRA.DIV UR7, `(.L_x_302) ;  /* 0x0000000e07d87947 */ /* 0x000fea000b800000 */
[----:B------:R-:W-:-:S13]  /*f820*/  ELECT P0, URZ, PT ;  /* 0x00000000003f782f */ /* 0x000fda0003800000 */
.L_x_323:
[----:B------:R-:W0:Y:S01]  /*f830*/  LDC R0, c[0x0][0x28c] ;  /* 0x0000a300ff007b82 */ /* 0x000e220000000800 */
[----:B------:R-:W-:Y:S01]  /*f840*/  BSSY B1, `(.L_x_303) ;  /* 0x000003a000017945 */ /* 0x000fe20003800000 */
[----:B0-----:R-:W-:-:S13]  /*f850*/  ISETP.LT.OR P0, PT, R0, 0x1, !P0 ;  /* 0x000000010000780c */ /* 0x001fda0004701670 */
[----:B------:R-:W-:Y:S05]  /*f860*/  @P0 BRA `(.L_x_304) ;  /* 0x0000000000dc0947 */ /* 0x000fea0003800000 */
[----:B------:R-:W-:Y:S02]  /*f870*/  IMAD.SHL.U32 R7, R5, 0x100, RZ ;  /* 0x0000010005077824 */ /* 0x000fe400078e00ff */
[----:B------:R-:W-:Y:S02]  /*f880*/  IMAD R14, R14, 0x80, R9 ;  /* 0x000000800e0e7824 */ /* 0x000fe400078e0209 */
[----:B------:R-:W-:Y:S02]  /*f890*/  IMAD.MOV.U32 R13, RZ, RZ, RZ ;  /* 0x000000ffff0d7224 */ /* 0x000fe400078e00ff */
[----:B------:R-:W-:Y:S02]  /*f8a0*/  IMAD.U32 R15, RZ, RZ, UR27 ;  /* 0x0000001bff0f7e24 */ /* 0x000fe4000f8e00ff */
[----:B------:R-:W-:Y:S02]  /*f8b0*/  IMAD.MOV.U32 R0, RZ, RZ, R12 ;  /* 0x000000ffff007224 */ /* 0x000fe400078e000c */
[----:B------:R-:W-:-:S07]  /*f8c0*/  IMAD.MOV.U32 R3, RZ, RZ, R11 ;  /* 0x000000ffff037224 */ /* 0x000fce00078e000b */
.L_x_307:
[----:B------:R-:W0:Y:S01]  /*f8d0*/  S2R R5, SR_CgaCtaId ;  /* 0x0000000000057919 */ /* 0x000e220000008800 */
[----:B------:R-:W-:Y:S01]  /*f8e0*/  MOV R2, 0x400 ;  /* 0x0000040000027802 */ /* 0x000fe20000000f00 */
[----:B------:R-:W1:Y:S03]  /*f8f0*/  S2R R4, SR_TID.X ;  /* 0x0000000000047919 */ /* 0x000e660000002100 */
[----:B0-----:R-:W-:Y:S02]  /*f900*/  LEA R16, R5, R2, 0x18 ;  /* 0x0000000205107211 */ /* 0x001fe400078ec0ff */
[----:B------:R-:W-:Y:S02]  /*f910*/  SHF.L.U32 R2, R0, 0x1f, RZ ;  /* 0x0000001f00027819 */ /* 0x000fe400000006ff */
[----:B-1----:R-:W-:Y:S01]  /*f920*/  LOP3.LUT P1, RZ, R4, 0x7f, RZ, 0xc0, !PT ;  /* 0x0000007f04ff7812 */ /* 0x002fe2000782c0ff */
[----:B------:R-:W-:-:S04]  /*f930*/  IMAD R5, R3, 0x8, R16 ;  /* 0x0000000803057824 */ /* 0x000fc800078e0210 */
[----:B------:R-:W0:Y:S08]  /*f940*/  SYNCS.PHASECHK.TRANS64.TRYWAIT P0, [R5+URZ+0x20], R2 ;  /* 0x00002002050075a7 */ /* 0x000e30000800017f */
[----:B------:R-:W1:Y:S01]  /*f950*/  @!P1 LDC R4, c[0x0][0x500] ;  /* 0x00014000ff049b82 */ /* 0x000e620000000800 */
[----:B0-----:R-:W-:Y:S05]  /*f960*/  @!P0 BRA `(.L_x_305) ;  /* 0x0000000c00a48947 */ /* 0x001fea0003800000 */
.L_x_324:
[----:B------:R-:W-:Y:S01]  /*f970*/  UPRMT UR7, UR26, 0x9910, URZ ;  /* 0x000099101a077896 */ /* 0x000fe2000800003f */
[----:B-1----:R1:W-:Y:S03]  /*f980*/  @!P1 SYNCS.ARRIVE.TRANS64 RZ, [R5+URZ], R4 ;  /* 0x0000000405ff99a7 */ /* 0x0023e6000800003f */
[----:B------:R-:W-:-:S06]  /*f990*/  UISETP.NE.AND UP0, UPT, UR7, 0x2, UPT ;  /* 0x000000020700788c */ /* 0x000fcc000bf05270 */
[----:B------:R-:W-:-:S13]  /*f9a0*/  PLOP3.LUT P0, PT, PT, PT, UP0, 0x80, 0x0 ;  /* 0x000000000000781c */ /* 0x000fda0003f0f008 */
[----:B-1----:R-:W-:Y:S05]  /*f9b0*/  @P0 BRA `(.L_x_306) ;  /* 0x0000000000040947 */ /* 0x002fea0003800000 */
[----:B------:R-:W-:Y:S01]  /*f9c0*/  BPT.TRAP 0x1 ;  /* 0x000000040000795c */ /* 0x000fe20000300000 */
.L_x_306:
[C---:B0-----:R-:W-:Y:S01]  /*f9d0*/  IMAD R2, R3.reuse, 0x8000, R16 ;  /* 0x0000800003027824 */ /* 0x041fe200078e0210 */
[----:B------:R-:W-:Y:S01]  /*f9e0*/  R2UR UR19, R16 ;  /* 0x00000000101372ca */ /* 0x000fe200000e0000 */
[----:B------:R-:W-:Y:S01]  /*f9f0*/  IMAD R4, R3, 0x4000, R8 ;  /* 0x0000400003047824 */ /* 0x000fe200078e0208 */
[----:B------:R-:W-:Y:S01]  /*fa00*/  R2UR UR9, R5 ;  /* 0x00000000050972ca */ /* 0x000fe200000e0000 */
[----:B------:R-:W-:Y:S01]  /*fa10*/  VIADD R15, R15, 0xffffffff ;  /* 0xffffffff0f0f7836 */ /* 0x000fe20000000000 */
[----:B------:R-:W-:Y:S01]  /*fa20*/  R2UR UR7, R2 ;  /* 0x00000000020772ca */ /* 0x000fe200000e0000 */
[----:B------:R-:W-:Y:S01]  /*fa30*/  UIADD3 UR14, UP0, UR24, 0xf0, URZ ;  /* 0x000000f0180e7890 */ /* 0x000fe2000ff1e03f */
[----:B------:R-:W-:Y:S01]  /*fa40*/  R2UR UR8, R4 ;  /* 0x00000000040872ca */ /* 0x000fe200000e0000 */
[----:B------:R-:W-:Y:S01]  /*fa50*/  UIADD3 UR28, UP1, UR24, 0x1f0, URZ ;  /* 0x000001f0181c7890 */ /* 0x000fe2000ff3e03f */
[----:B------:R-:W-:Y:S01]  /*fa60*/  R2UR UR11, R7 ;  /* 0x00000000070b72ca */ /* 0x000fe200000e0000 */
[----:B------:R-:W-:Y:S01]  /*fa70*/  UIADD3.X UR15, URZ, UR25, URZ, UP0, !UPT ;  /* 0x000000193f0f7290 */ /* 0x000fe200087fe43f */
[----:B------:R-:W-:Y:S01]  /*fa80*/  R2UR UR10, R13 ;  /* 0x000000000d0a72ca */ /* 0x000fe200000e0000 */
[----:B------:R-:W-:Y:S01]  /*fa90*/  VIADD R3, R3, 0x1 ;  /* 0x0000000103037836 */ /* 0x000fe20000000000 */
[----:B------:R-:W-:Y:S01]  /*faa0*/  R2UR UR12, R6 ;  /* 0x00000000060c72ca */ /* 0x000fe200000e0000 */
[----:B------:R-:W-:Y:S01]  /*fab0*/  UIADD3.X UR29, URZ, UR25, URZ, UP1, !UPT ;  /* 0x000000193f1d7290 */ /* 0x000fe20008ffe43f */
[----:B------:R-:W-:Y:S01]  /*fac0*/  R2UR UR21, R14 ;  /* 0x000000000e1572ca */ /* 0x000fe200000e0000 */
[----:B------:R-:W-:Y:S01]  /*fad0*/  UMOV UR16, 0x0 ;  /* 0x0000000000107882 */ /* 0x000fe20000000000 */
[----:B------:R-:W-:Y:S01]  /*fae0*/  ISETP.GT.AND P1, PT, R15, 0x1, PT ;  /* 0x000000010f00780c */ /* 0x000fe20003f24270 */
[----:B------:R-:W-:Y:S01]  /*faf0*/  UIADD3 UR7, UR7, 0x100, URZ ;  /* 0x0000010007077890 */ /* 0x000fe2000fffe03f */
[----:B------:R-:W-:Y:S01]  /*fb00*/  ISETP.NE.AND P0, PT, R3, 0x4, PT ;  /* 0x000000040300780c */ /* 0x000fe20003f05270 */
[----:B------:R-:W-:Y:S01]  /*fb10*/  UIADD3 UR19, UR19, 0x20100, UR8 ;  /* 0x0002010013137890 */ /* 0x000fe2000fffe008 */
[----:B------:R-:W-:Y:S01]  /*fb20*/  VIADD R13, R13, 0x80 ;  /* 0x000000800d0d7836 */ /* 0x000fe20000000000 */
[----:B------:R-:W-:Y:S01]  /*fb30*/  UMOV UR17, 0x10000000 ;  /* 0x1000000000117882 */ /* 0x000fe20000000000 */
[----:B------:R-:W-:Y:S01]  /*fb40*/  UMOV UR30, 0xf0000 ;  /* 0x000f0000001e7882 */ /* 0x000fe20000000000 */
[----:B------:R-:W-:Y:S01]  /*fb50*/  SEL R5, RZ, 0x1, P0 ;  /* 0x00000001ff057807 */ /* 0x000fe20000000000 */
[----:B------:R-:W-:Y:S01]  /*fb60*/  UMOV UR8, UR7 ;  /* 0x0000000700087c82 */ /* 0x000fe20008000000 */
[----:B------:R-:W-:Y:S01]  /*fb70*/  SEL R3, R3, RZ, P0 ;  /* 0x000000ff03037207 */ /* 0x000fe20000000000 */
[----:B------:R0:W-:Y:S01]  /*fb80*/  UTMALDG.3D [UR8], [UR14], desc[UR16] ;  /* 0x000010080e0075b4 */ /* 0x0001e20008011000 */
[----:B------:R-:W-:Y:S01]  /*fb90*/  LOP3.LUT R0, R0, R5, RZ, 0x3c, !PT ;  /* 0x0000000500007212 */ /* 0x000fe200078e3cff */
[----:B0-----:R-:W-:Y:S01]  /*fba0*/  UMOV UR11, UR21 ;  /* 0x00000015000b7c82 */ /* 0x001fe20008000000 */
[----:B------:R-:W-:-:S02]  /*fbb0*/  UMOV UR8, UR19 ;  /* 0x0000001300087c82 */ /* 0x000fc40008000000 */
[----:B------:R0:W-:Y:S02]  /*fbc0*/  UTMALDG.3D.MULTICAST [UR8], [UR28], UR30, desc[UR16] ;  /* 0x000010081c0073b4 */ /* 0x0001e4000801181e */
[----:B0-----:R-:W-:Y:S05]  /*fbd0*/  @P1 BRA `(.L_x_307) ;  /* 0xfffffffc003c1947 */ /* 0x001fea000383ffff */
.L_x_304:
[----:B------:R-:W-:Y:S05]  /*fbe0*/  BSYNC B1 ;  /* 0x0000000000017941 */ /* 0x000fea0003800000 */
.L_x_303:
[----:B------:R-:W2:Y:S01]  /*fbf0*/  LDL.LU R17, [R1+0x78] ;  /* 0x0000780001117983 */ /* 0x000ea20000300800 */
[----:B------:R-:W-:Y:S01]  /*fc00*/  LOP3.LUT P2, RZ, R10, 0xff, RZ, 0xc0, !PT ;  /* 0x000000ff0aff7812 */ /* 0x000fe2000784c0ff */
[----:B------:R-:W-:Y:S01]  /*fc10*/  VIADD R11, R11, UR20 ;  /* 0x000000140b0b7c36 */ /* 0x000fe20008000000 */
[----:B------:R-:W-:Y:S01]  /*fc20*/  ULDC.64 UR8, c[0x0][0x650] ;  /* 0x0001940000087ab9 */ /* 0x000fe20000000a00 */
[----:B------:R-:W3:Y:S01]  /*fc30*/  LDL.LU R16, [R1+0x7c] ;  /* 0x00007c0001107983 */ /* 0x000ee20000300800 */
[----:B------:R-:W-:Y:S01]  /*fc40*/  IMAD.U32 R4, RZ, RZ, UR20 ;  /* 0x00000014ff047e24 */ /* 0x000fe2000f8e00ff */
[----:B------:R-:W-:Y:S01]  /*fc50*/  BSSY B1, `(.L_x_308) ;  /* 0x0000070000017945 */ /* 0x000fe20003800000 */
[----:B------:R-:W-:Y:S01]  /*fc60*/  ISETP.GT.U32.AND P0, PT, R11, 0x3, PT ;  /* 0x000000030b00780c */ /* 0x000fe20003f04070 */
[----:B------:R-:W-:Y:S01]  /*fc70*/  IMAD.MOV.U32 R5, RZ, RZ, -0x1 ;  /* 0xffffffffff057424 */ /* 0x000fe200078e00ff */
[----:B------:R-:W-:Y:S01]  /*fc80*/  SHF.R.U32.HI R0, RZ, 0x2, R11 ;  /* 0x00000002ff007819 */ /* 0x000fe2000001160b */
[----:B------:R-:W-:Y:S01]  /*fc90*/  IMAD.MOV.U32 R14, RZ, RZ, -0x1 ;  /* 0xffffffffff0e7424 */ /* 0x000fe200078e00ff */
[----:B------:R-:W-:Y:S01]  /*fca0*/  ISETP.LT.U32.AND P0, PT, R4, 0x4, P0 ;  /* 0x000000040400780c */ /* 0x000fe20000701070 */
[----:B------:R-:W-:Y:S01]  /*fcb0*/  IMAD.MOV.U32 R6, RZ, RZ, -0x1 ;  /* 0xffffffffff067424 */ /* 0x000fe200078e00ff */
[----:B------:R-:W-:Y:S01]  /*fcc0*/  LOP3.LUT R0, R0, 0x1, RZ, 0xc0, !PT ;  /* 0x0000000100007812 */ /* 0x000fe200078ec0ff */
[----:B------:R-:W0:Y:S01]  /*fcd0*/  @P2 S2R R3, SR_CgaCtaId ;  /* 0x0000000000032919 */ /* 0x000e220000008800 */
[----:B------:R-:W-:-:S02]  /*fce0*/  @P2 MOV R2, 0x400 ;  /* 0x0000040000022802 */ /* 0x000fc40000000f00 */
[----:B------:R-:W-:Y:S01]  /*fcf0*/  ISETP.NE.U32.AND P1, PT, R0, 0x1, PT ;  /* 0x000000010000780c */ /* 0x000fe20003f25070 */
[----:B------:R-:W-:Y:S01]  /*fd00*/  IMAD.U32 R0, RZ, RZ, UR20 ;  /* 0x00000014ff007e24 */ /* 0x000fe2000f8e00ff */
[----:B------:R-:W-:Y:S02]  /*fd10*/  LOP3.LUT R11, R11, 0x3, RZ, 0xc0, !PT ;  /* 0x000000030b0b7812 */ /* 0x000fe400078ec0ff */
[----:B------:R-:W-:Y:S02]  /*fd20*/  PRMT R10, RZ, 0x7610, R10 ;  /* 0x00007610ff0a7816 */ /* 0x000fe4000000000a */
[----:B------:R-:W-:-:S04]  /*fd30*/  ISETP.GT.U32.AND P1, PT, R0, 0x3, !P1 ;  /* 0x000000030000780c */ /* 0x000fc80004f24070 */
[----:B------:R-:W-:Y:S02]  /*fd40*/  SEL R0, RZ, 0x1, !P1 ;  /* 0x00000001ff007807 */ /* 0x000fe40004800000 */
[----:B0-----:R-:W-:Y:S02]  /*fd50*/  @P2 LEA R2, R3, R2, 0x18 ;  /* 0x0000000203022211 */ /* 0x001fe400078ec0ff */
[----:B------:R-:W-:Y:S02]  /*fd60*/  SEL R3, RZ, 0x1, !P0 ;  /* 0x00000001ff037807 */ /* 0x000fe40004000000 */
[----:B------:R0:W-:Y:S02]  /*fd70*/  @P2 SYNCS.ARRIVE.TRANS64.A1T0 RZ, [R2+URZ+0x58], RZ ;  /* 0x000058ff02ff29a7 */ /* 0x0001e4000810003f */
[----:B------:R-:W-:Y:S02]  /*fd80*/  LOP3.LUT R12, R0, R12, R3, 0x96, !PT ;  /* 0x0000000c000c7212 */ /* 0x000fe400078e9603 */
[----:B------:R-:W-:-:S02]  /*fd90*/  PRMT R0, RZ, 0x7610, R0 ;  /* 0x00007610ff007816 */ /* 0x000fc40000000000 */
[----:B---3--:R-:W-:-:S04]  /*fda0*/  IADD3 R16, P2, R16, UR22, RZ ;  /* 0x0000001610107c10 */ /* 0x008fc8000ff5e0ff */
[----:B--2---:R-:W-:Y:S01]  /*fdb0*/  IADD3.X R17, R17, UR18, RZ, P2, !PT ;  /* 0x0000001211117c10 */ /* 0x004fe200097fe4ff */
[----:B------:R0:W-:Y:S01]  /*fdc0*/  STL [R1+0x7c], R16 ;  /* 0x00007c1001007387 */ /* 0x0001e20000100800 */
[----:B------:R-:W-:-:S03]  /*fdd0*/  ISETP.GE.U32.AND P2, PT, R16, UR8, PT ;  /* 0x0000000810007c0c */ /* 0x000fc6000bf46070 */
[----:B------:R0:W-:Y:S01]  /*fde0*/  STL [R1+0x78], R17 ;  /* 0x0000781101007387 */ /* 0x0001e20000100800 */
[----:B------:R-:W-:-:S13]  /*fdf0*/  ISETP.GE.U32.AND.EX P0, PT, R17, UR9, PT, P2 ;  /* 0x0000000911007c0c */ /* 0x000fda000bf06120 */
[----:B0-----:R-:W-:Y:S05]  /*fe00*/  @P0 BRA `(.L_x_309) ;  /* 0x0000000400500947 */ /* 0x001fea0003800000 */
[----:B------:R-:W-:Y:S01]  /*fe10*/  ULDC.64 UR8, c[0x0][0x628] ;  /* 0x00018a0000087ab9 */ /* 0x000fe20000000a00 */
[----:B------:R-:W0:Y:S01]  /*fe20*/  S2R R13, SR_CTAID.X ;  /* 0x00000000000d7919 */ /* 0x000e220000002500 */
[----:B------:R-:W-:Y:S01]  /*fe30*/  ISETP.NE.U32.AND P0, PT, RZ, UR8, PT ;  /* 0x00000008ff007c0c */ /* 0x000fe2000bf05070 */
[----:B------:R-:W-:Y:S01]  /*fe40*/  ULDC UR10, c[0x0][0x630] ;  /* 0x00018c00000a7ab9 */ /* 0x000fe20000000800 */
[----:B------:R-:W-:Y:S01]  /*fe50*/  IMAD.MOV.U32 R2, RZ, RZ, R16 ;  /* 0x000000ffff027224 */ /* 0x000fe200078e0010 */
[----:B------:R-:W1:Y:S01]  /*fe60*/  S2R R0, SR_CTAID.Y ;  /* 0x0000000000007919 */ /* 0x000e620000002600 */
[----:B------:R-:W-:Y:S01]  /*fe70*/  ISETP.NE.AND.EX P0, PT, RZ, UR9, PT, P0 ;  /* 0x00000009ff007c0c */ /* 0x000fe2000bf05300 */
[----:B------:R-:W-:-:S12]  /*fe80*/  IMAD.MOV.U32 R3, RZ, RZ, R17 ;  /* 0x000000ffff037224 */ /* 0x000fd800078e0011 */
[----:B------:R-:W-:Y:S05]  /*fe90*/  @!P0 BRA `(.L_x_310) ;  /* 0x0000000000288947 */ /* 0x000fea0003800000 */
[----:B------:R-:W-:Y:S02]  /*fea0*/  ULDC UR7, c[0x0][0x634] ;  /* 0x00018d0000077ab9 */ /* 0x000fe40000000800 */
[----:B------:R-:W-:-:S05]  /*feb0*/  IADD3 R7, P0, R16, UR7, RZ ;  /* 0x0000000710077c10 */ /* 0x000fca000ff1e0ff */
[----:B------:R-:W-:-:S04]  /*fec0*/  IMAD.X R15, RZ, RZ, R17, P0 ;  /* 0x000000ffff0f7224 */ /* 0x000fc800000e0611 */
[----:B------:R-:W-:-:S04]  /*fed0*/  IMAD.WIDE.U32 R4, R15, UR8, RZ ;  /* 0x000000080f047c25 */ /* 0x000fc8000f8e00ff */
[----:B------:R-:W-:-:S04]  /*fee0*/  IMAD.WIDE.U32 R4, P0, R7, UR9, R4 ;  /* 0x0000000907047c25 */ /* 0x000fc8000f800004 */
[----:B------:R-:W-:-:S04]  /*fef0*/  IMAD.WIDE.U32 R6, R7, UR8, RZ ;  /* 0x0000000807067c25 */ /* 0x000fc8000f8e00ff */
[----:B------:R-:W-:Y:S01]  /*ff00*/  IMAD.X R3, RZ, RZ, RZ, P0 ;  /* 0x000000ffff037224 */ /* 0x000fe200000e06ff */
[----:B------:R-:W-:Y:S01]  /*ff10*/  IADD3 RZ, P0, R7, R4, RZ ;  /* 0x0000000407ff7210 */ /* 0x000fe20007f1e0ff */
[----:B------:R-:W-:-:S04]  /*ff20*/  IMAD.MOV.U32 R2, RZ, RZ, R5 ;  /* 0x000000ffff027224 */ /* 0x000fc800078e0005 */
[----:B------:R-:W-:-:S08]  /*ff30*/  IMAD.WIDE.U32.X R2, R15, UR9, R2, P0 ;  /* 0x000000090f027c25 */ /* 0x000fd000080e0402 */
.L_x_310:
[--C-:B------:R-:W-:Y:S01]  /*ff40*/  SHF.R.U64 R6, R2, UR10, R3.reuse ;  /* 0x0000000a02067c19 */ /* 0x100fe20008001203 */
[----:B------:R-:W-:Y:S01]  /*ff50*/  ULDC.64 UR8, c[0x0][0x620] ;  /* 0x0001880000087ab9 */ /* 0x000fe20000000a00 */
[----:B------:R-:W-:Y:S01]  /*ff60*/  SHF.R.U32.HI R2, RZ, UR10, R3 ;  /* 0x0000000aff027c19 */ /* 0x000fe20008011603 */
[----:B------:R-:W-:Y:S01]  /*ff70*/  IMAD.MOV.U32 R3, RZ, RZ, R17 ;  /* 0x000000ffff037224 */ /* 0x000fe200078e0011 */
[----:B------:R-:W-:Y:S01]  /*ff80*/  IADD3 R5, P0, RZ, -R6, RZ ;  /* 0x80000006ff057210 */ /* 0x000fe20007f1e0ff */
[----:B------:R-:W-:Y:S01]  /*ff90*/  ULDC UR7, c[0x0][0x150] ;  /* 0x0000540000077ab9 */ /* 0x000fe20000000800 */
[----:B0-----:R-:W-:Y:S01]  /*ffa0*/  I2FP.F32.U32 R7, R13 ;  /* 0x0000000d00077245 */ /* 0x001fe20000201000 */
[----:B------:R-:W0:Y:S01]  /*ffb0*/  LDC R18, c[0x0][0x144] ;  /* 0x00005100ff127b82 */ /* 0x000e220000000800 */
[----:B------:R-:W-:Y:S01]  /*ffc0*/  ULDC.64 UR10, c[0x0][0x640] ;  /* 0x00019000000a7ab9 */ /* 0x000fe20000000a00 */
[----:B------:R-:W-:Y:S01]  /*ffd0*/  IMAD.X R2, RZ, RZ, ~R2, P0 ;  /* 0x000000ffff027224 */ /* 0x000fe200000e0e02 */
[----:B------:R-:W-:-:S03]  /*ffe0*/  ISETP.NE.U32.AND P0, PT, RZ, UR10, PT ;  /* 0x0000000aff007c0c */ /* 0x000fc6000bf05070 */
[----:B------:R-:W-:Y:S01]  /*fff0*/  IMAD R4, R2, UR8, RZ ;  /* 0x0000000802047c24 */ /* 0x000fe2000f8e02ff */
[----:B------:R-:W-:Y:S01]  /*10000*/  ISETP.NE.AND.EX P0, PT, RZ, UR11, PT, P0 ;  /* 0x0000000bff007c0c */ /* 0x000fe2000bf05300 */
[----:B------:R-:W-:Y:S01]  /*10010*/  IMAD.MOV.U32 R2, RZ, RZ, R16 ;  /* 0x000000ffff027224 */ /* 0x000fe200078e0010 */
[----:B------:R-:W2:Y:S03]  /*10020*/  LDC R15, c[0x0][0x148] ;  /* 0x00005200ff0f7b82 */ /* 0x000ea60000000800 */
[----:B------:R-:W-:Y:S01]  /*10030*/  IMAD.WIDE.U32 R2, R5, UR8, R2 ;  /* 0x0000000805027c25 */ /* 0x000fe2000f8e0002 */
[----:B------:R-:W-:-:S03]  /*10040*/  ULDC UR8, c[0x0][0x154] ;  /* 0x0000550000087ab9 */ /* 0x000fc60000000800 */
[----:B------:R-:W-:Y:S02]  /*10050*/  IMAD R5, R5, UR9, R4 ;  /* 0x0000000905057c24 */ /* 0x000fe4000f8e0204 */
[----:B------:R-:W-:Y:S01]  /*10060*/  FMUL R4, R7, UR7 ;  /* 0x0000000707047c20 */ /* 0x000fe20008400000 */
[----:B------:R-:W-:Y:S01]  /*10070*/  ULDC UR7, c[0x0][0x618] ;  /* 0x0001860000077ab9 */ /* 0x000fe20000000800 */
[----:B------:R-:W-:Y:S01]  /*10080*/  ULDC UR9, c[0x0][0x608] ;  /* 0x0001820000097ab9 */ /* 0x000fe20000000800 */
[----:B------:R-:W-:-:S03]  /*10090*/  IMAD.IADD R3, R3, 0x1, R5 ;  /* 0x0000000103037824 */ /* 0x000fc600078e0205 */
[----:B------:R-:W3:Y:S02]  /*100a0*/  F2I.U32.TRUNC.NTZ R4, R4 ;  /* 0x0000000400047305 */ /* 0x000ee4000020f000 */
[----:B------:R-:W-:Y:S02]  /*100b0*/  SHF.R.U64 R7, R2, UR7, R3 ;  /* 0x0000000702077c19 */ /* 0x000fe40008001203 */
[----:B-1----:R-:W-:-:S05]  /*100c0*/  I2FP.F32.U32 R2, R0 ;  /* 0x0000000000027245 */ /* 0x002fca0000201000 */
[----:B------:R-:W-:Y:S01]  /*100d0*/  FMUL R5, R2, UR8 ;  /* 0x0000000802057c20 */ /* 0x000fe20008400000 */
[----:B------:R-:W-:Y:S01]  /*100e0*/  SHF.R.U32.HI R2, RZ, UR7, R3 ;  /* 0x00000007ff027c19 */ /* 0x000fe20008011603 */
[----:B------:R-:W-:Y:S02]  /*100f0*/  ULDC UR7, c[0x0][0x658] ;  /* 0x0001960000077ab9 */ /* 0x000fe40000000800 */
[----:B------:R1:W4:Y:S01]  /*10100*/  F2I.U32.TRUNC.NTZ R19, R5 ;  /* 0x0000000500137305 */ /* 0x000322000020f000 */
[----:B------:R-:W-:Y:S01]  /*10110*/  SHF.R.U64 R16, R7, UR9, R2 ;  /* 0x0000000907107c19 */ /* 0x000fe20008001202 */
[----:B---3--:R-:W-:Y:S01]  /*10120*/  IMAD.MOV R4, RZ, RZ, -R4 ;  /* 0x000000ffff047224 */ /* 0x008fe200078e0a04 */
[----:B------:R-:W-:-:S03]  /*10130*/  SHF.R.U32.HI R3, RZ, UR9, R2 ;  /* 0x00000009ff037c19 */ /* 0x000fc60008011602 */
[----:B0-----:R-:W-:Y:S01]  /*10140*/  IMAD R13, R18, R4, R13 ;  /* 0x00000004120d7224 */ /* 0x001fe200078e020d */
[--C-:B------:R-:W-:Y:S02]  /*10150*/  SHF.R.U64 R14, R16, UR7, R3.reuse ;  /* 0x00000007100e7c19 */ /* 0x100fe40008001203 */
[----:B------:R-:W-:-:S03]  /*10160*/  SHF.R.U32.HI R17, RZ, UR7, R3 ;  /* 0x00000007ff117c19 */ /* 0x000fc60008011603 */
[----:B------:R-:W-:Y:S02]  /*10170*/  IMAD.MOV.U32 R2, RZ, RZ, R14 ;  /* 0x000000ffff027224 */ /* 0x000fe400078e000e */
[----:B------:R-:W-:Y:S01]  /*10180*/  IMAD.MOV.U32 R3, RZ, RZ, R17 ;  /* 0x000000ffff037224 */ /* 0x000fe200078e0011 */
[----:B-12-4-:R-:W-:Y:S06]  /*10190*/  @!P0 BRA `(.L_x_311) ;  /* 0x0000000000288947 */ /* 0x016fec0003800000 */
[----:B------:R-:W-:Y:S02]  /*101a0*/  ULDC UR7, c[0x0][0x64c] ;  /* 0x0001930000077ab9 */ /* 0x000fe40000000800 */
[----:B------:R-:W-:-:S05]  /*101b0*/  IADD3 R3, P0, R14, UR7, RZ ;  /* 0x000000070e037c10 */ /* 0x000fca000ff1e0ff */
[----:B------:R-:W-:-:S04]  /*101c0*/  IMAD.X R17, RZ, RZ, R17, P0 ;  /* 0x000000ffff117224 */ /* 0x000fc800000e0611 */
[----:B------:R-:W-:-:S04]  /*101d0*/  IMAD.WIDE.U32 R4, R17, UR10, RZ ;  /* 0x0000000a11047c25 */ /* 0x000fc8000f8e00ff */
[----:B------:R-:W-:-:S04]  /*101e0*/  IMAD.WIDE.U32 R4, P0, R3, UR11, R4 ;  /* 0x0000000b03047c25 */ /* 0x000fc8000f800004 */
[----:B------:R-:W-:-:S04]  /*101f0*/  IMAD.WIDE.U32 R2, R3, UR10, RZ ;  /* 0x0000000a03027c25 */ /* 0x000fc8000f8e00ff */
[----:B------:R-:W-:Y:S01]  /*10200*/  IMAD.MOV.U32 R2, RZ, RZ, R5 ;  /* 0x000000ffff027224 */ /* 0x000fe200078e0005 */
[----:B------:R-:W-:Y:S01]  /*10210*/  IADD3 RZ, P1, R3, R4, RZ ;  /* 0x0000000403ff7210 */ /* 0x000fe20007f3e0ff */
[----:B------:R-:W-:-:S04]  /*10220*/  IMAD.X R3, RZ, RZ, RZ, P0 ;  /* 0x000000ffff037224 */ /* 0x000fc800000e06ff */
[----:B------:R-:W-:-:S08]  /*10230*/  IMAD.WIDE.U32.X R2, R17, UR11, R2, P1 ;  /* 0x0000000b11027c25 */ /* 0x000fd000088e0402 */
.L_x_311:
[----:B------:R-:W-:Y:S01]  /*10240*/  ULDC UR7, c[0x0][0x648] ;  /* 0x0001920000077ab9 */ /* 0x000fe20000000800 */
[----:B------:R-:W-:Y:S01]  /*10250*/  LOP3.LUT R16, R16, UR6, RZ, 0xc0, !PT ;  /* 0x0000000610107c12 */ /* 0x000fe2000f8ec0ff */
[----:B------:R-:W-:Y:S01]  /*10260*/  IMAD.MOV R19, RZ, RZ, -R19 ;  /* 0x000000ffff137224 */ /* 0x000fe200078e0a13 */
[----:B------:R-:W-:Y:S01]  /*10270*/  SHF.R.U64 R3, R2, UR7, R3 ;  /* 0x0000000702037c19 */ /* 0x000fe20008001203 */
[----:B------:R-:W-:Y:S01]  /*10280*/  ULDC UR7, c[0x0][0x638] ;  /* 0x00018e0000077ab9 */ /* 0x000fe20000000800 */
[----:B------:R-:W-:Y:S01]  /*10290*/  LOP3.LUT R7, R7, UR4, RZ, 0xc0, !PT ;  /* 0x0000000407077c12 */ /* 0x000fe2000f8ec0ff */
[----:B------:R-:W-:Y:S01]  /*102a0*/  @P4 IMAD R13, R15, R19, R0 ;  /* 0x000000130f0d4224 */ /* 0x000fe200078e0200 */
[----:B------:R-:W-:Y:S01]  /*102b0*/  ULDC UR8, c[0x0][0x610] ;  /* 0x0001840000087ab9 */ /* 0x000fe20000000800 */
[----:B------:R-:W-:Y:S02]  /*102c0*/  IMAD.MOV R5, RZ, RZ, -R3 ;  /* 0x000000ffff057224 */ /* 0x000fe400078e0a03 */
[----:B------:R-:W-:-:S02]  /*102d0*/  IMAD R16, R3, UR5, R16 ;  /* 0x0000000503107c24 */ /* 0x000fc4000f8e0210 */
[----:B------:R-:W-:Y:S01]  /*102e0*/  IMAD R14, R5, UR7, R14 ;  /* 0x00000007050e7c24 */ /* 0x000fe2000f8e020e */
[----:B------:R-:W-:Y:S01]  /*102f0*/  ULDC UR7, c[0x0][0x600] ;  /* 0x0001800000077ab9 */ /* 0x000fe20000000800 */
[----:B------:R-:W-:Y:S02]  /*10300*/  IMAD R13, R16, UR8, R13 ;  /* 0x00000008100d7c24 */ /* 0x000fe4000f8e020d */
[----:B------:R-:W-:Y:S02]  /*10310*/  IMAD R2, R14, UR7, R7 ;  /* 0x000000070e027c24 */ /* 0x000fe4000f8e0207 */
[----:B------:R-:W-:-:S03]  /*10320*/  IMAD.MOV.U32 R0, RZ, RZ, 0x1 ;  /* 0x00000001ff007424 */ /* 0x000fc600078e00ff */
[----:B------:R-:W-:Y:S02]  /*10330*/  SEL R14, R2, R13, !P4 ;  /* 0x0000000d020e7207 */ /* 0x000fe40006000000 */
[----:B------:R-:W-:-:S07]  /*10340*/  SEL R5, R13, R2, !P4 ;  /* 0x000000020d057207 */ /* 0x000fce0006000000 */
.L_x_309:
[----:B------:R-:W-:Y:S05]  /*10350*/  BSYNC B1 ;  /* 0x0000000000017941 */ /* 0x000fea0003800000 */
.L_x_308:
[----:B------:R-:W-:-:S13]  /*10360*/  LOP3.LUT P0, RZ, R0, 0xff, RZ, 0xc0, !PT ;  /* 0x000000ff00ff7812 */ /* 0x000fda000780c0ff */
[----:B------:R-:W-:Y:S05]  /*10370*/  @P0 BRA `(.L_x_312) ;  /* 0xfffffff400200947 */ /* 0x000fea000383ffff */
[----:B------:R-:W-:Y:S05]  /*10380*/  BSYNC B0 ;  /* 0x0000000000007941 */ /* 0x000fea0003800000 */
.L_x_301:
[----:B------:R-:W-:-:S03]  /*10390*/  UMOV UR7, 0xffffffff ;  /* 0xffffffff00077882 */ /* 0x000fc60000000000 */
[----:B------:R-:W-:Y:S05]  /*103a0*/  BRA.DIV UR7, `(.L_x_313) ;  /* 0x0000000607287947 */ /* 0x000fea000b800000 */
[----:B------:R-:W-:-:S13]  /*103b0*/  ELECT P0, URZ, PT ;  /* 0x00000000003f782f */ /* 0x000fda0003800000 */
.L_x_327:
[----:B------:R-:W-:Y:S04]  /*103c0*/  BSSY B0, `(.L_x_314) ;  /* 0x000002c000007945 */ /* 0x000fe80003800000 */
[----:B------:R-:W-:Y:S05]  /*103d0*/  @!P0 BRA `(.L_x_315) ;  /* 0x0000000000a88947 */ /* 0x000fea0003800000 */
[----:B------:R-:W-:-:S04]  /*103e0*/  ULOP3.LUT UR7, UR13, 0x2, URZ, 0xfc, !UPT ;  /* 0x000000020d077892 */ /* 0x000fc8000f8efc3f */
[----:B------:R-:W-:-:S06]  /*103f0*/  UISETP.NE.AND UP0, UPT, UR7, 0x3, UPT ;  /* 0x000000030700788c */ /* 0x000fcc000bf05270 */
[----:B------:R-:W-:-:S13]  /*10400*/  PLOP3.LUT P0, PT, PT, PT, UP0, 0x80, 0x0 ;  /* 0x000000000000781c */ /* 0x000fda0003f0f008 */
[----:B------:R-:W-:Y:S05]  /*10410*/  @!P0 BRA `(.L_x_316) ;  /* 0x0000000000048947 */ /* 0x000fea0003800000 */
[----:B------:R-:W-:Y:S01]  /*10420*/  BPT.TRAP 0x1 ;  /* 0x000000040000795c */ /* 0x000fe20000300000 */
.L_x_316:
[----:B------:R-:W0:Y:S01]  /*10430*/  S2R R3, SR_CgaCtaId ;  /* 0x0000000000037919 */ /* 0x000e220000008800 */
[----:B------:R-:W-:Y:S02]  /*10440*/  MOV R0, 0x400 ;  /* 0x0000040000007802 */ /* 0x000fe40000000f00 */
[----:B------:R-:W-:Y:S02]  /*10450*/  SHF.L.U32 R2, R12, 0x1f, RZ ;  /* 0x0000001f0c027819 */ /* 0x000fe400000006ff */
[----:B0-----:R-:W-:-:S05]  /*10460*/  LEA R0, R3, R0, 0x18 ;  /* 0x0000000003007211 */ /* 0x001fca00078ec0ff */
[----:B------:R-:W-:-:S04]  /*10470*/  VIADD R0, R0, 0x20 ;  /* 0x0000002000007836 */ /* 0x000fc80000000000 */
[C---:B------:R-:W-:Y:S02]  /*10480*/  IMAD R5, R11.reuse, 0x8, R0 ;  /* 0x000000080b057824 */ /* 0x040fe400078e0200 */
[----:B------:R-:W-:Y:S02]  /*10490*/  VIADD R11, R11, 0x1 ;  /* 0x000000010b0b7836 */ /* 0x000fe40000000000 */
[----:B------:R-:W0:Y:S03]  /*104a0*/  SYNCS.PHASECHK.TRANS64.TRYWAIT P0, [R5+URZ], R2 ;  /* 0x00000002050075a7 */ /* 0x000e26000800017f */
[----:B------:R-:W-:-:S04]  /*104b0*/  ISETP.NE.AND P1, PT, R11, 0x4, PT ;  /* 0x000000040b00780c */ /* 0x000fc80003f25270 */
[----:B------:R-:W-:Y:S02]  /*104c0*/  SEL R3, RZ, 0x1, P1 ;  /* 0x00000001ff037807 */ /* 0x000fe40000800000 */
[----:B------:R-:W-:Y:S02]  /*104d0*/  SEL R11, R11, RZ, P1 ;  /* 0x000000ff0b0b7207 */ /* 0x000fe40000800000 */
[----:B------:R-:W-:-:S03]  /*104e0*/  LOP3.LUT R12, R12, R3, RZ, 0x3c, !PT ;  /* 0x000000030c0c7212 */ /* 0x000fc600078e3cff */
[----:B------:R-:W-:Y:S01]  /*104f0*/  IMAD R7, R11, 0x8, R0 ;  /* 0x000000080b077824 */ /* 0x000fe200078e0200 */
[----:B------:R-:W-:Y:S01]  /*10500*/  SHF.L.U32 R4, R12, 0x1f, RZ ;  /* 0x0000001f0c047819 */ /* 0x000fe200000006ff */
[----:B0-----:R-:W-:Y:S06]  /*10510*/  @!P0 BRA `(.L_x_317) ;  /* 0x0000000000ec8947 */ /* 0x001fec0003800000 */
.L_x_328:
[----:B------:R-:W1:Y:S01]  /*10520*/  SYNCS.PHASECHK.TRANS64.TRYWAIT P0, [R7+URZ], R4 ;  /* 0x00000004070075a7 */ /* 0x000e62000800017f */
[----:B0-----:R-:W-:-:S05]  /*10530*/  VIADD R2, R11, 0x1 ;  /* 0x000000010b027836 */ /* 0x001fca0000000000 */
[----:B------:R-:W-:-:S04]  /*10540*/  ISETP.NE.AND P1, PT, R2, 0x4, PT ;  /* 0x000000040200780c */ /* 0x000fc80003f25270 */
[----:B------:R-:W-:Y:S02]  /*10550*/  SEL R3, RZ, 0x1, P1 ;  /* 0x00000001ff037807 */ /* 0x000fe40000800000 */
[----:B------:R-:W-:Y:S02]  /*10560*/  SEL R9, R2, RZ, P1 ;  /* 0x000000ff02097207 */ /* 0x000fe40000800000 */
[----:B------:R-:W-:-:S03]  /*10570*/  LOP3.LUT R11, R12, R3, RZ, 0x3c, !PT ;  /* 0x000000030c0b7212 */ /* 0x000fc600078e3cff */
[----:B------:R-:W-:Y:S01]  /*10580*/  IMAD R6, R9, 0x8, R0 ;  /* 0x0000000809067824 */ /* 0x000fe200078e0200 */
[----:B------:R-:W-:Y:S01]  /*10590*/  SHF.L.U32 R5, R11, 0x1f, RZ ;  /* 0x0000001f0b057819 */ /* 0x000fe200000006ff */
[----:B-1----:R-:W-:Y:S06]  /*105a0*/  @!P0 BRA `(.L_x_318) ;  /* 0x0000000000dc8947 */ /* 0x002fec0003800000 */
.L_x_329:
[----:B------:R-:W1:Y:S01]  /*105b0*/  SYNCS.PHASECHK.TRANS64.TRYWAIT P0, [R6+URZ], R5 ;  /* 0x00000005060075a7 */ /* 0x000e62000800017f */
[----:B------:R-:W-:-:S05]  /*105c0*/  VIADD R2, R9, 0x1 ;  /* 0x0000000109027836 */ /* 0x000fca0000000000 */
[----:B------:R-:W-:-:S04]  /*105d0*/  ISETP.NE.AND P1, PT, R2, 0x4, PT ;  /* 0x000000040200780c */ /* 0x000fc80003f25270 */
[----:B0-----:R-:W-:Y:S02]  /*105e0*/  SEL R4, RZ, 0x1, P1 ;  /* 0x00000001ff047807 */ /* 0x001fe40000800000 */
[----:B------:R-:W-:Y:S02]  /*105f0*/  SEL R3, R2, RZ, P1 ;  /* 0x000000ff02037207 */ /* 0x000fe40000800000 */
[----:B------:R-:W-:Y:S01]  /*10600*/  LOP3.LUT R4, R11, R4, RZ, 0x3c, !PT ;  /* 0x000000040b047212 */ /* 0x000fe200078e3cff */
[----:B-1----:R-:W-:Y:S06]  /*10610*/  @!P0 BRA `(.L_x_319) ;  /* 0x0000000000d48947 */ /* 0x002fec0003800000 */
.L_x_330:
[----:B------:R-:W-:Y:S01]  /*10620*/  IMAD R3, R3, 0x8, R0 ;  /* 0x0000000803037824 */ /* 0x000fe200078e0200 */
[----:B------:R-:W-:-:S07]  /*10630*/  SHF.L.U32 R0, R4, 0x1f, RZ ;  /* 0x0000001f04007819 */ /* 0x000fce00000006ff */
.L_x_320:
[----:B-1----:R1:W2:Y:S02]  /*10640*/  SYNCS.PHASECHK.TRANS64.TRYWAIT P0, [R3+URZ], R0 ;  /* 0x00000000030075a7 */ /* 0x0022a4000800017f */
[----:B--2---:R-:W-:Y:S05]  /*10650*/  @!P0 NANOSLEEP.SYNCS 0x989680 ;  /* 0x009896800000895d */ /* 0x004fea0003900000 */
[----:B------:R-:W2:Y:S02]  /*10660*/  @!P0 SYNCS.PHASECHK.TRANS64 P0, [R3+URZ], R0 ;  /* 0x00000000030085a7 */ /* 0x000ea4000800007f */
[----:B--2---:R-:W-:Y:S05]  /*10670*/  @!P0 BRA `(.L_x_320) ;  /* 0xfffffffc00f08947 */ /* 0x004fea000383ffff */
.L_x_315:
[----:B------:R-:W-:Y:S05]  /*10680*/  BSYNC B0 ;  /* 0x0000000000007941 */ /* 0x000fea0003800000 */
.L_x_314:
[----:B------:R-:W-:Y:S05]  /*10690*/  EXIT ;  /* 0x000000000000794d */ /* 0x000fea0003800000 */
.L_x_21:
[----:B-1----:R-:W-:-:S04]  /*106a0*/  IMAD.U32 R3, RZ, RZ, UR6 ;  /* 0x00000006ff037e24 */ /* 0x002fc8000f8e00ff */
[----:B------:R1:W2:Y:S03]  /*106b0*/  SYNCS.PHASECHK.TRANS64.TRYWAIT P0, [R3+URZ], R0 ;  /* 0x00000000030075a7 */ /* 0x0002a6000800017f */
[----:B--2---:R-:W-:Y:S05]  /*106c0*/  @!P0 NANOSLEEP.SYNCS 0x989680 ;  /* 0x009896800000895d */ /* 0x004fea0003900000 */
[----:B------:R-:W2:Y:S02]  /*106d0*/  @!P0 SYNCS.PHASECHK.TRANS64 P0, [R3+URZ], R0 ;  /* 0x00000000030085a7 */ /* 0x000ea4000800007f */
[----:B--2---:R-:W-:Y:S05]  /*106e0*/  @!P0 BRA `(.L_x_21) ;  /* 0xfffffffc00ec8947 */ /* 0x004fea000383ffff */
[----:B------:R-:W-:Y:S05]  /*106f0*/  BRA `(.L_x_20) ;  /* 0xffffff1400d07947 */ /* 0x000fea000383ffff */
.L_x_27:
[----:B-----5:R2:W-:Y:S02]  /*10700*/  STL [R1+0x88], R0 ;  /* 0x0000880001007387 */ /* 0x0205e40000100800 */
[----:B--2---:R-:W-:-:S04]  /*10710*/  IMAD.U32 R0, RZ, RZ, UR16 ;  /* 0x00000010ff007e24 */ /* 0x004fc8000f8e00ff */
[----:B------:R2:W3:Y:S03]  /*10720*/  SYNCS.PHASECHK.TRANS64.TRYWAIT P0, [R0+URZ], R229 ;  /* 0x000000e5000075a7 */ /* 0x0004e6000800017f */
[----:B---3--:R-:W-:Y:S05]  /*10730*/  @!P0 NANOSLEEP.SYNCS 0x989680 ;  /* 0x009896800000895d */ /* 0x008fea0003900000 */
[----:B------:R2:W3:Y:S02]  /*10740*/  @!P0 SYNCS.PHASECHK.TRANS64 P0, [R0+URZ], R229 ;  /* 0x000000e5000085a7 */ /* 0x0004e4000800007f */
[----:B--2---:R2:W5:Y:S02]  /*10750*/  LDL.LU R0, [R1+0x88] ;  /* 0x0000880001007983 */ /* 0x0045640000300800 */
[----:B--23--:R-:W-:Y:S05]  /*10760*/  @!P0 BRA `(.L_x_27) ;  /* 0xfffffffc00e48947 */ /* 0x00cfea000383ffff */
[----:B------:R-:W-:Y:S05]  /*10770*/  BRA `(.L_x_26) ;  /* 0xffffff28009c7947 */ /* 0x000fea000383ffff */
.L_x_302:
[----:B------:R-:W-:Y:S01]  /*10780*/  BSSY B1, `(.L_x_321) ;  /* 0x0000006000017945 */ /* 0x000fe20003800000 */
[----:B------:R-:W-:-:S07]  /*10790*/  IMAD.MOV.U32 R0, RZ, RZ, -0x1 ;  /* 0xffffffffff007424 */ /* 0x000fce00078e00ff */
[----:B------:R-:W-:Y:S05]  /*107a0*/  WARPSYNC.COLLECTIVE R0, `(.L_x_322) ;  /* 0x00000000000c7348 */ /* 0x000fea0003c00000 */
[----:B------:R-:W-:Y:S02]  /*107b0*/  ELECT P0, UR62, PT ;  /* 0x00000000003e782f */ /* 0x000fe40003800000 */
[----:B------:R-:W-:Y:S01]  /*107c0*/  MOV R0, UR62 ;  /* 0x0000003e00007c02 */ /* 0x000fe20008000f00 */
[----:B------:R-:W-:Y:S10]  /*107d0*/  ENDCOLLECTIVE ;  /* 0x000000000000791b */ /* 0x000ff40003800000 */
.L_x_322:
[----:B------:R-:W-:Y:S05]  /*107e0*/  BSYNC B1 ;  /* 0x0000000000017941 */ /* 0x000fea0003800000 */
.L_x_321:
[----:B------:R-:W-:Y:S05]  /*107f0*/  BRA `(.L_x_323) ;  /* 0xfffffff0000c7947 */ /* 0x000fea000383ffff */
.L_x_305:
[----:B0-----:R0:W2:Y:S02]  /*10800*/  SYNCS.PHASECHK.TRANS64.TRYWAIT P0, [R5+URZ+0x20], R2 ;  /* 0x00002002050075a7 */ /* 0x0010a4000800017f */
[----:B--2---:R-:W-:Y:S05]  /*10810*/  @!P0 NANOSLEEP.SYNCS 0x989680 ;  /* 0x009896800000895d */ /* 0x004fea0003900000 */
[----:B------:R-:W2:Y:S02]  /*10820*/  @!P0 SYNCS.PHASECHK.TRANS64 P0, [R5+URZ+0x20], R2 ;  /* 0x00002002050085a7 */ /* 0x000ea4000800007f */
[----:B--2---:R-:W-:Y:S05]  /*10830*/  @!P0 BRA `(.L_x_305) ;  /* 0xfffffffc00f08947 */ /* 0x004fea000383ffff */
[----:B------:R-:W-:Y:S05]  /*10840*/  BRA `(.L_x_324) ;  /* 0xfffffff000487947 */ /* 0x000fea000383ffff */
.L_x_313:
[----:B------:R-:W-:Y:S01]  /*10850*/  BSSY B0, `(.L_x_325) ;  /* 0x0000006000007945 */ /* 0x000fe20003800000 */
[----:B------:R-:W-:-:S07]  /*10860*/  IMAD.MOV.U32 R0, RZ, RZ, -0x1 ;  /* 0xffffffffff007424 */ /* 0x000fce00078e00ff */
[----:B------:R-:W-:Y:S05]  /*10870*/  WARPSYNC.COLLECTIVE R0, `(.L_x_326) ;  /* 0x00000000000c7348 */ /* 0x000fea0003c00000 */
[----:B------:R-:W-:Y:S02]  /*10880*/  ELECT P0, UR62, PT ;  /* 0x00000000003e782f */ /* 0x000fe40003800000 */
[----:B------:R-:W-:Y:S01]  /*10890*/  MOV R0, UR62 ;  /* 0x0000003e00007c02 */ /* 0x000fe20008000f00 */
[----:B------:R-:W-:Y:S10]  /*108a0*/  ENDCOLLECTIVE ;  /* 0x000000000000791b */ /* 0x000ff40003800000 */
.L_x_326:
[----:B------:R-:W-:Y:S05]  /*108b0*/  BSYNC B0 ;  /* 0x0000000000007941 */ /* 0x000fea0003800000 */
.L_x_325:
[----:B------:R-:W-:Y:S05]  /*108c0*/  BRA `(.L_x_327) ;  /* 0xfffffff800bc7947 */ /* 0x000fea000383ffff */
.L_x_317:
[----:B0-----:R0:W1:Y:S02]  /*108d0*/  SYNCS.PHASECHK.TRANS64.TRYWAIT P0, [R5+URZ], R2 ;  /* 0x00000002050075a7 */ /* 0x001064000800017f */
[----:B-1----:R-:W-:Y:S05]  /*108e0*/  @!P0 NANOSLEEP.SYNCS 0x989680 ;  /* 0x009896800000895d */ /* 0x002fea0003900000 */
[----:B------:R-:W1:Y:S02]  /*108f0*/  @!P0 SYNCS.PHASECHK.TRANS64 P0, [R5+URZ], R2 ;  /* 0x00000002050085a7 */ /* 0x000e64000800007f */
[----:B-1----:R-:W-:Y:S05]  /*10900*/  @!P0 BRA `(.L_x_317) ;  /* 0xfffffffc00f08947 */ /* 0x002fea000383ffff */
[----:B------:R-:W-:Y:S05]  /*10910*/  BRA `(.L_x_328) ;  /* 0xfffffffc00007947 */ /* 0x000fea000383ffff */
.L_x_318:
[----:B0-----:R0:W1:Y:S02]  /*10920*/  SYNCS.PHASECHK.TRANS64.TRYWAIT P0, [R7+URZ], R4 ;  /* 0x00000004070075a7 */ /* 0x001064000800017f */
[----:B-1----:R-:W-:Y:S05]  /*10930*/  @!P0 NANOSLEEP.SYNCS 0x989680 ;  /* 0x009896800000895d */ /* 0x002fea0003900000 */
[----:B------:R-:W1:Y:S02]  /*10940*/  @!P0 SYNCS.PHASECHK.TRANS64 P0, [R7+URZ], R4 ;  /* 0x00000004070085a7 */ /* 0x000e64000800007f */
[----:B-1----:R-:W-:Y:S05]  /*10950*/  @!P0 BRA `(.L_x_318) ;  /* 0xfffffffc00f08947 */ /* 0x002fea000383ffff */
[----:B------:R-:W-:Y:S05]  /*10960*/  BRA `(.L_x_329) ;  /* 0xfffffffc00107947 */ /* 0x000fea000383ffff */
.L_x_319:
[----:B0-----:R0:W1:Y:S02]  /*10970*/  SYNCS.PHASECHK.TRANS64.TRYWAIT P0, [R6+URZ], R5 ;  /* 0x00000005060075a7 */ /* 0x001064000800017f */
[----:B-1----:R-:W-:Y:S05]  /*10980*/  @!P0 NANOSLEEP.SYNCS 0x989680 ;  /* 0x009896800000895d */ /* 0x002fea0003900000 */
[----:B------:R-:W1:Y:S02]  /*10990*/  @!P0 SYNCS.PHASECHK.TRANS64 P0, [R6+URZ], R5 ;  /* 0x00000005060085a7 */ /* 0x000e64000800007f */
[----:B-1----:R-:W-:Y:S05]  /*109a0*/  @!P0 BRA `(.L_x_319) ;  /* 0xfffffffc00f08947 */ /* 0x002fea000383ffff */
[----:B------:R-:W-:Y:S05]  /*109b0*/  BRA `(.L_x_330) ;  /* 0xfffffffc00187947 */ /* 0x000fea000383ffff */
.L_x_331:
[----:B------:R-:W-:-:S00]  /*109c0*/  BRA `(.L_x_331) ;  /* 0xfffffffc00fc7947 */ /* 0x000fc0000383ffff */
[----:B------:R-:W-:-:S00]  /*109d0*/  NOP ;  /* 0x0000000000007918 */ /* 0x000fc00000000000 */
        /* <DEDUP_REMOVED lines=10> */
.L_x_332:


//--------------------- .nv.shared._ZN7cutlass13device_kernelINS_4gemm6kernel13GemmUniversalIN4cute5tupleIJiiiiEEENS1_10collective13CollectiveMmaINS1_37MainloopSm90TmaGmmaWarpSpecializedFP8ILi4ENS5_IJNS4_1CILi4EEENSA_ILi1EEESC_EEENS1_35KernelTmaWarpSpecializedCooperativeEEENS5_IJNSA_ILi256EEENSA_ILi128EEESH_EEENS_12float_e5m2_tENS5_IJlSC_lEEESJ_SK_NS4_8TiledMMAINS4_8MMA_AtomIJNS4_4SM904GMMA31MMA_64x128x32_F32E5M2E5M2_SS_TNILNSO_7ScaleInE1ELSQ_1EEEEEENS4_6LayoutINS5_IJNSA_ILi2EEESC_SC_EEENS5_IJSC_NSA_ILi0EEESW_EEEEENS5_IJNS4_10UnderscoreESZ_SZ_EEEEENS4_13SM90_TMA_LOADENS4_14ComposedLayoutINS4_7SwizzleILi3ELi4ELi3EEENS4_18smem_ptr_flag_bitsILi8EEENST_INS5_IJNSA_ILi8EEESH_EEENS5_IJSH_SC_EEEEEEEvNS4_8identityENS4_23SM90_TMA_LOAD_MULTICASTES1C_vS1D_EENS_8epilogue10collective6detail29Sm90TmaWarpSpecializedAdapterINS1H_15DefaultEpilogueISJ_SK_SK_NS1G_6thread17LinearCombinationISJ_Li1EffLNS1L_9ScaleType4KindE0ELNS_15FloatRoundStyleE2ESJ_EENS1_15EpilogueDefaultEEEEEvvEEEEvNT_6ParamsE --------------------------
	.section	.nv.shared._ZN7cutlass13device_kernelINS_4gemm6kernel13GemmUniversalIN4cute5tupleIJiiiiEEENS1_10collective13CollectiveMmaINS1_37MainloopSm90TmaGmmaWarpSpecializedFP8ILi4ENS5_IJNS4_1CILi4EEENSA_ILi1EEESC_EEENS1_35KernelTmaWarpSpecializedCooperativeEEENS5_IJNSA_ILi256EEENSA_ILi128EEESH_EEENS_12float_e5m2_tENS5_IJlSC_lEEESJ_SK_NS4_8TiledMMAINS4_8MMA_AtomIJNS4_4SM904GMMA31MMA_64x128x32_F32E5M2E5M2_SS_TNILNSO_7ScaleInE1ELSQ_1EEEEEENS4_6LayoutINS5_IJNSA_ILi2EEESC_SC_EEENS5_IJSC_NSA_ILi0EEESW_EEEEENS5_IJNS4_10UnderscoreESZ_SZ_EEEEENS4_13SM90_TMA_LOADENS4_14ComposedLayoutINS4_7SwizzleILi3ELi4ELi3EEENS4_18smem_ptr_flag_bitsILi8EEENST_INS5_IJNSA_ILi8EEESH_EEENS5_IJSH_SC_EEEEEEEvNS4_8identityENS4_23SM90_TMA_LOAD_MULTICASTES1C_vS1D_EENS_8epilogue10collective6detail29Sm90TmaWarpSpecializedAdapterINS1H_15DefaultEpilogueISJ_SK_SK_NS1G_6thread17LinearCombinationISJ_Li1EffLNS1L_9ScaleType4KindE0ELNS_15FloatRoundStyleE2ESJ_EENS1_15EpilogueDefaultEEEEEvvEEEEvNT_6ParamsE,"aw",@nobits
	.sectionflags	@""
	.align	16
	.zero		1024


//--------------------- .nv.shared.reserved.0     --------------------------
	.section	.nv.shared.reserved.0,"aw",@nobits
	.weak		__nv_reservedSMEM_offset_0_alias
	.size		__nv_reservedSMEM_offset_0_alias, 0, 0
	.other		__nv_reservedSMEM_offset_0_alias,@"STO_CUDA_RESERVED_SHARED STV_DEFAULT"
__nv_reservedSMEM_offset_0_alias:
	.zero		0


//--------------------- .nv.global                --------------------------
	.section	.nv.global,"aw",@nobits
.nv.global:
	.type		_ZN40_INTERNAL_19433077_4_k_cu_d77b0c0e_237424cute1_E,@object
	.size		_ZN40_INTERNAL_19433077_4_k_cu_d77b0c0e_237424cute1_E,(_ZN40_INTERNAL_19433077_4_k_cu_d77b0c0e_237424cuda3std3__45__cpo6cbeginE - _ZN40_INTERNAL_19433077_4_k_cu_d77b0c0e_237424cute1_E)
_ZN40_INTERNAL_19433077_4_k_cu_d77b0c0e_237424cute1_E:
	.zero		1
	.type		_ZN40_INTERNAL_19433077_4_k_cu_d77b0c0e_237424cuda3std3__45__cpo6cbeginE,@object
	.size		_ZN40_INTERNAL_19433077_4_k_cu_d77b0c0e_237424cuda3std3__45__cpo6cbeginE,(_ZN40_INTERNAL_19433077_4_k_cu_d77b0c0e_237424cuda3std3__48in_placeE - _ZN40_INTERNAL_19433077_4_k_cu_d77b0c0e_237424cuda3std3__45__cpo6cbeginE)
_ZN40_INTERNAL_19433077_4_k_cu_d77b0c0e_237424cuda3std3__45__cpo6cbeginE:
	.zero		1
	.type		_ZN40_INTERNAL_19433077_4_k_cu_d77b0c0e_237424cuda3std3__48in_placeE,@object
	.size		_ZN40_INTERNAL_19433077_4_k_cu_d77b0c0e_237424cuda3std3__48in_placeE,(_ZN40_INTERNAL_19433077_4_k_cu_d77b0c0e_237424cuda3std6ranges3__45__cpo9iter_moveE - _ZN40_INTERNAL_19433077_4_k_cu_d77b0c0e_237424cuda3std3__48in_placeE)
_ZN40_INTERNAL_19433077_4_k_cu_d77b0c0e_237424cuda3std3__48in_placeE:
	.zero		1
	.type		_ZN40_INTERNAL_19433077_4_k_cu_d77b0c0e_237424cuda3std6ranges3__45__cpo9iter_moveE,@object
	.size		_ZN40_INTERNAL_19433077_4_k_cu_d77b0c0e_237424cuda3std6ranges3__45__cpo9iter_moveE,(_ZN40_INTERNAL_19433077_4_k_cu_d77b0c0e_237424cuda3std3__45__cpo5beginE - _ZN40_INTERNAL_19433077_4_k_cu_d77b0c0e_237424cuda3std6ranges3__45__cpo9iter_moveE)
_ZN40_INTERNAL_19433077_4_k_cu_d77b0c0e_237424cuda3std6ranges3__45__cpo9iter_moveE:
	.zero		1
	.type		_ZN40_INTERNAL_19433077_4_k_cu_d77b0c0e_237424cuda3std3__45__cpo5beginE,@object
	.size		_ZN40_INTERNAL_19433077_4_k_cu_d77b0c0e_237424cuda3std3__45__cpo5beginE,(_ZN40_INTERNAL_19433077_4_k_cu_d77b0c0e_237424cuda3std3__442_GLOBAL__N__19433077_4_k_cu_d77b0c0e_237426ignoreE - _ZN40_INTERNAL_19433077_4_k_cu_d77b0c0e_237424cuda3std3__45__cpo5beginE)
_ZN40_INTERNAL_19433077_4_k_cu_d77b0c0e_237424cuda3std3__45__cpo5beginE:
	.zero		1
	.type		_ZN40_INTERNAL_19433077_4_k_cu_d77b0c0e_237424cuda3std3__442_GLOBAL__N__19433077_4_k_cu_d77b0c0e_237426ignoreE,@object
	.size		_ZN40_INTERNAL_19433077_4_k_cu_d77b0c0e_237424cuda3std3__442_GLOBAL__N__19433077_4_k_cu_d77b0c0e_237426ignoreE,(_ZN40_INTERNAL_19433077_4_k_cu_d77b0c0e_237424cute7productE - _ZN40_INTERNAL_19433077_4_k_cu_d77b0c0e_237424cuda3std3__442_GLOBAL__N__19433077_4_k_cu_d77b0c0e_237426ignoreE)
_ZN40_INTERNAL_19433077_4_k_cu_d77b0c0e_237424cuda3std3__442_GLOBAL__N__19433077_4_k_cu_d77b0c0e_237426ignoreE:
	.zero		1
	.type		_ZN40_INTERNAL_19433077_4_k_cu_d77b0c0e_237424cute7productE,@object
	.size		_ZN40_INTERNAL_19433077_4_k_cu_d77b0c0e_237424cute7productE,(_ZN40_INTERNAL_19433077_4_k_cu_d77b0c0e_237424cuda3std3__45__cpo3endE - _ZN40_INTERNAL_19433077_4_k_cu_d77b0c0e_237424cute7productE)
_ZN40_INTERNAL_19433077_4_k_cu_d77b0c0e_237424cute7productE:
	.zero		1
	.type		_ZN40_INTERNAL_19433077_4_k_cu_d77b0c0e_237424cuda3std3__45__cpo3endE,@object
	.size		_ZN40_INTERNAL_19433077_4_k_cu_d77b0c0e_237424cuda3std3__45__cpo3endE,(_ZN40_INTERNAL_19433077_4_k_cu_d77b0c0e_237424cuda3std3__419piecewise_constructE - _ZN40_INTERNAL_19433077_4_k_cu_d77b0c0e_237424cuda3std3__45__cpo3endE)
_ZN40_INTERNAL_19433077_4_k_cu_d77b0c0e_237424cuda3std3__45__cpo3endE:
	.zero		1
	.type		_ZN40_INTERNAL_19433077_4_k_cu_d77b0c0e_237424cuda3std3__419piecewise_constructE,@object
	.size		_ZN40_INTERNAL_19433077_4_k_cu_d77b0c0e_237424cuda3std3__419piecewise_constructE,(_ZN40_INTERNAL_19433077_4_k_cu_d77b0c0e_237424cuda3std3__45__cpo4cendE - _ZN40_INTERNAL_19433077_4_k_cu_d77b0c0e_237424cuda3std3__419piecewise_constructE)
_ZN40_INTERNAL_19433077_4_k_cu_d77b0c0e_237424cuda3std3__419piecewise_constructE:
	.zero		1
	.type		_ZN40_INTERNAL_19433077_4_k_cu_d77b0c0e_237424cuda3std3__45__cpo4cendE,@object
	.size		_ZN40_INTERNAL_19433077_4_k_cu_d77b0c0e_237424cuda3std3__45__cpo4cendE,(_ZN40_INTERNAL_19433077_4_k_cu_d77b0c0e_237424cuda3std6ranges3__45__cpo4swapE - _ZN40_INTERNAL_19433077_4_k_cu_d77b0c0e_237424cuda3std3__45__cpo4cendE)
_ZN40_INTERNAL_19433077_4_k_cu_d77b0c0e_237424cuda3std3__45__cpo4cendE:
	.zero		1
	.type		_ZN40_INTERNAL_19433077_4_k_cu_d77b0c0e_237424cuda3std6ranges3__45__cpo4swapE,@object
	.size		_ZN40_INTERNAL_19433077_4_k_cu_d77b0c0e_237424cuda3std6ranges3__45__cpo4swapE,(.L_7 - _ZN40_INTERNAL_19433077_4_k_cu_d77b0c0e_237424cuda3std6ranges3__45__cpo4swapE)
_ZN40_INTERNAL_19433077_4_k_cu_d77b0c0e_237424cuda3std6ranges3__45__cpo4swapE:
	.zero		1
.L_7:


//--------------------- .nv.constant0._ZN7cutlass13device_kernelINS_4gemm6kernel13GemmUniversalIN4cute5tupleIJiiiiEEENS1_10collective13CollectiveMmaINS1_37MainloopSm90TmaGmmaWarpSpecializedFP8ILi4ENS5_IJNS4_1CILi4EEENSA_ILi1EEESC_EEENS1_35KernelTmaWarpSpecializedCooperativeEEENS5_IJNSA_ILi256EEENSA_ILi128EEESH_EEENS_12float_e5m2_tENS5_IJlSC_lEEESJ_SK_NS4_8TiledMMAINS4_8MMA_AtomIJNS4_4SM904GMMA31MMA_64x128x32_F32E5M2E5M2_SS_TNILNSO_7ScaleInE1ELSQ_1EEEEEENS4_6LayoutINS5_IJNSA_ILi2EEESC_SC_EEENS5_IJSC_NSA_ILi0EEESW_EEEEENS5_IJNS4_10UnderscoreESZ_SZ_EEEEENS4_13SM90_TMA_LOADENS4_14ComposedLayoutINS4_7SwizzleILi3ELi4ELi3EEENS4_18smem_ptr_flag_bitsILi8EEENST_INS5_IJNSA_ILi8EEESH_EEENS5_IJSH_SC_EEEEEEEvNS4_8identityENS4_23SM90_TMA_LOAD_MULTICASTES1C_vS1D_EENS_8epilogue10collective6detail29Sm90TmaWarpSpecializedAdapterINS1H_15DefaultEpilogueISJ_SK_SK_NS1G_6thread17LinearCombinationISJ_Li1EffLNS1L_9ScaleType4KindE0ELNS_15FloatRoundStyleE2ESJ_EENS1_15EpilogueDefaultEEEEEvvEEEEvNT_6ParamsE --------------------------
	.section	.nv.constant0._ZN7cutlass13device_kernelINS_4gemm6kernel13GemmUniversalIN4cute5tupleIJiiiiEEENS1_10collective13CollectiveMmaINS1_37MainloopSm90TmaGmmaWarpSpecializedFP8ILi4ENS5_IJNS4_1CILi4EEENSA_ILi1EEESC_EEENS1_35KernelTmaWarpSpecializedCooperativeEEENS5_IJNSA_ILi256EEENSA_ILi128EEESH_EEENS_12float_e5m2_tENS5_IJlSC_lEEESJ_SK_NS4_8TiledMMAINS4_8MMA_AtomIJNS4_4SM904GMMA31MMA_64x128x32_F32E5M2E5M2_SS_TNILNSO_7ScaleInE1ELSQ_1EEEEEENS4_6LayoutINS5_IJNSA_ILi2EEESC_SC_EEENS5_IJSC_NSA_ILi0EEESW_EEEEENS5_IJNS4_10UnderscoreESZ_SZ_EEEEENS4_13SM90_TMA_LOADENS4_14ComposedLayoutINS4_7SwizzleILi3ELi4ELi3EEENS4_18smem_ptr_flag_bitsILi8EEENST_INS5_IJNSA_ILi8EEESH_EEENS5_IJSH_SC_EEEEEEEvNS4_8identityENS4_23SM90_TMA_LOAD_MULTICASTES1C_vS1D_EENS_8epilogue10collective6detail29Sm90TmaWarpSpecializedAdapterINS1H_15DefaultEpilogueISJ_SK_SK_NS1G_6thread17LinearCombinationISJ_Li1EffLNS1L_9ScaleType4KindE0ELNS_15FloatRoundStyleE2ESJ_EENS1_15EpilogueDefaultEEEEEvvEEEEvNT_6ParamsE,"a",@progbits
	.sectionflags	@""
	.align	4
.nv.constant0._ZN7cutlass13device_kernelINS_4gemm6kernel13GemmUniversalIN4cute5tupleIJiiiiEEENS1_10collective13CollectiveMmaINS1_37MainloopSm90TmaGmmaWarpSpecializedFP8ILi4ENS5_IJNS4_1CILi4EEENSA_ILi1EEESC_EEENS1_35KernelTmaWarpSpecializedCooperativeEEENS5_IJNSA_ILi256EEENSA_ILi128EEESH_EEENS_12float_e5m2_tENS5_IJlSC_lEEESJ_SK_NS4_8TiledMMAINS4_8MMA_AtomIJNS4_4SM904GMMA31MMA_64x128x32_F32E5M2E5M2_SS_TNILNSO_7ScaleInE1ELSQ_1EEEEEENS4_6LayoutINS5_IJNSA_ILi2EEESC_SC_EEENS5_IJSC_NSA_ILi0EEESW_EEEEENS5_IJNS4_10UnderscoreESZ_SZ_EEEEENS4_13SM90_TMA_LOADENS4_14ComposedLayoutINS4_7SwizzleILi3ELi4ELi3EEENS4_18smem_ptr_flag_bitsILi8EEENST_INS5_IJNSA_ILi8EEESH_EEENS5_IJSH_SC_EEEEEEEvNS4_8identityENS4_23SM90_TMA_LOAD_MULTICASTES1C_vS1D_EENS_8epilogue10collective6detail29Sm90TmaWarpSpecializedAdapterINS1H_15DefaultEpilogueISJ_SK_SK_NS1G_6thread17LinearCombinationISJ_Li1EffLNS1L_9ScaleType4KindE0ELNS_15FloatRoundStyleE2ESJ_EENS1_15EpilogueDefaultEEEEEvvEEEEvNT_6ParamsE:
	.zero		1664


//--------------------- SYMBOLS --------------------------

	.type		.nv.reservedSmem.offset0,@object
	.size		.nv.reservedSmem.offset0,0x4
